//
// Generated by NVIDIA NVVM Compiler
//
// Compiler Build ID: CL-36424714
// Cuda compilation tools, release 13.0, V13.0.88
// Based on NVVM 20.0.0
//

.version 9.0
.target sm_100
.address_size 64

	// .globl	_cupy_lombscargle_float32
.func  (.param .align 16 .b8 func_retval0[16]) __internal_trig_reduction_slowpathd
(
	.param .b64 __internal_trig_reduction_slowpathd_param_0
)
;
.global .align 4 .b8 __cudart_i2opi_f[24] = {65, 144, 67, 60, 153, 149, 98, 219, 192, 221, 52, 245, 209, 87, 39, 252, 41, 21, 68, 78, 110, 131, 249, 162};
.global .align 8 .b8 __cudart_i2opi_d[144] = {8, 93, 141, 31, 177, 95, 251, 107, 234, 146, 82, 138, 247, 57, 7, 61, 123, 241, 229, 235, 199, 186, 39, 117, 45, 234, 95, 158, 102, 63, 70, 79, 183, 9, 203, 39, 207, 126, 54, 109, 31, 109, 10, 90, 139, 17, 47, 239, 15, 152, 5, 222, 255, 151, 248, 31, 59, 40, 249, 189, 139, 95, 132, 156, 244, 57, 83, 131, 57, 214, 145, 57, 65, 126, 95, 180, 38, 112, 156, 233, 132, 68, 187, 46, 245, 53, 130, 232, 62, 167, 41, 177, 28, 235, 29, 254, 28, 146, 209, 9, 234, 46, 73, 6, 224, 210, 77, 66, 58, 110, 36, 183, 97, 197, 187, 222, 171, 99, 81, 254, 65, 144, 67, 60, 153, 149, 98, 219, 192, 221, 52, 245, 209, 87, 39, 252, 41, 21, 68, 78, 110, 131, 249, 162};
.global .align 16 .b8 __cudart_sin_cos_coeffs[128] = {70, 210, 176, 44, 241, 229, 90, 190, 146, 227, 172, 105, 227, 29, 199, 62, 161, 98, 219, 25, 160, 1, 42, 191, 24, 8, 17, 17, 17, 17, 129, 63, 84, 85, 85, 85, 85, 85, 197, 191, 0, 0, 0, 0, 0, 0, 0, 0, 0, 0, 0, 0, 0, 0, 0, 0, 100, 129, 253, 32, 131, 255, 168, 189, 40, 133, 239, 193, 167, 238, 33, 62, 217, 230, 6, 142, 79, 126, 146, 190, 233, 188, 221, 25, 160, 1, 250, 62, 71, 93, 193, 22, 108, 193, 86, 191, 81, 85, 85, 85, 85, 85, 165, 63, 0, 0, 0, 0, 0, 0, 224, 191, 0, 0, 0, 0, 0, 0, 240, 63};

.visible .entry _cupy_lombscargle_float32(
	.param .u32 _cupy_lombscargle_float32_param_0,
	.param .u32 _cupy_lombscargle_float32_param_1,
	.param .u64 .ptr .align 1 _cupy_lombscargle_float32_param_2,
	.param .u64 .ptr .align 1 _cupy_lombscargle_float32_param_3,
	.param .u64 .ptr .align 1 _cupy_lombscargle_float32_param_4,
	.param .u64 .ptr .align 1 _cupy_lombscargle_float32_param_5,
	.param .u64 .ptr .align 1 _cupy_lombscargle_float32_param_6
)
{
	.local .align 4 .b8 	__local_depot0[28];
	.reg .b64 	%SP;
	.reg .b64 	%SPL;
	.reg .pred 	%p<43>;
	.reg .b32 	%r<173>;
	.reg .b32 	%f<185>;
	.reg .b64 	%rd<92>;
	.reg .b64 	%fd<9>;

	mov.u64 	%SPL, __local_depot0;
	ld.param.u32 	%r61, [_cupy_lombscargle_float32_param_0];
	ld.param.u32 	%r62, [_cupy_lombscargle_float32_param_1];
	ld.param.u64 	%rd23, [_cupy_lombscargle_float32_param_2];
	ld.param.u64 	%rd24, [_cupy_lombscargle_float32_param_3];
	ld.param.u64 	%rd27, [_cupy_lombscargle_float32_param_6];
	cvta.to.global.u64 	%rd28, %rd27;
	add.u64 	%rd1, %SPL, 0;
	add.u64 	%rd2, %SPL, 0;
	add.u64 	%rd3, %SPL, 0;
	add.u64 	%rd4, %SPL, 0;
	mov.u32 	%r63, %ctaid.x;
	mov.u32 	%r64, %ntid.x;
	mov.u32 	%r65, %tid.x;
	mad.lo.s32 	%r155, %r63, %r64, %r65;
	mov.u32 	%r66, %nctaid.x;
	mul.lo.s32 	%r2, %r64, %r66;
	ld.global.nc.f32 	%f1, [%rd28];
	setp.ge.s32 	%p1, %r155, %r62;
	@%p1 bra 	$L__BB0_38;
	mov.f32 	%f39, 0f40000000;
	div.rn.f32 	%f40, %f39, %f1;
	setp.eq.f32 	%p2, %f1, 0f00000000;
	selp.f32 	%f2, 0f3F800000, %f40, %p2;
	cvta.to.global.u64 	%rd5, %rd23;
	cvta.to.global.u64 	%rd6, %rd24;
$L__BB0_2:
	ld.param.u64 	%rd84, [_cupy_lombscargle_float32_param_4];
	setp.lt.s32 	%p3, %r61, 1;
	cvta.to.global.u64 	%rd33, %rd84;
	mul.wide.s32 	%rd34, %r155, 4;
	add.s64 	%rd35, %rd33, %rd34;
	ld.global.nc.f32 	%f3, [%rd35];
	mov.f32 	%f178, 0f00000000;
	mov.f32 	%f179, %f178;
	mov.f32 	%f180, %f178;
	mov.f32 	%f181, %f178;
	mov.f32 	%f182, %f178;
	@%p3 bra 	$L__BB0_21;
	mov.f32 	%f182, 0f00000000;
	mov.b32 	%r156, 0;
	mov.f32 	%f181, %f182;
	mov.f32 	%f180, %f182;
	mov.f32 	%f179, %f182;
	mov.f32 	%f178, %f182;
$L__BB0_4:
	mul.wide.u32 	%rd36, %r156, 4;
	add.s64 	%rd37, %rd5, %rd36;
	ld.global.nc.f32 	%f43, [%rd37];
	mul.f32 	%f9, %f3, %f43;
	mul.f32 	%f44, %f9, 0f3F22F983;
	cvt.rni.s32.f32 	%r164, %f44;
	cvt.rn.f32.s32 	%f45, %r164;
	fma.rn.f32 	%f46, %f45, 0fBFC90FDA, %f9;
	fma.rn.f32 	%f47, %f45, 0fB3A22168, %f46;
	fma.rn.f32 	%f177, %f45, 0fA7C234C5, %f47;
	abs.f32 	%f11, %f9;
	setp.ltu.f32 	%p4, %f11, 0f47CE4780;
	mov.u32 	%r160, %r164;
	mov.f32 	%f176, %f177;
	@%p4 bra 	$L__BB0_12;
	setp.neu.f32 	%p5, %f11, 0f7F800000;
	@%p5 bra 	$L__BB0_7;
	mov.f32 	%f50, 0f00000000;
	mul.rn.f32 	%f176, %f9, %f50;
	mov.b32 	%r160, 0;
	bra.uni 	$L__BB0_12;
$L__BB0_7:
	mov.b32 	%r6, %f9;
	shl.b32 	%r69, %r6, 8;
	or.b32  	%r7, %r69, -2147483648;
	mov.b64 	%rd88, 0;
	mov.b32 	%r157, 0;
	mov.u64 	%rd86, __cudart_i2opi_f;
	mov.u64 	%rd87, %rd4;
$L__BB0_8:
	.pragma "nounroll";
	ld.global.nc.u32 	%r70, [%rd86];
	mad.wide.u32 	%rd40, %r70, %r7, %rd88;
	shr.u64 	%rd88, %rd40, 32;
	st.local.u32 	[%rd87], %rd40;
	add.s32 	%r157, %r157, 1;
	add.s64 	%rd87, %rd87, 4;
	add.s64 	%rd86, %rd86, 4;
	setp.ne.s32 	%p6, %r157, 6;
	@%p6 bra 	$L__BB0_8;
	shr.u32 	%r71, %r6, 23;
	st.local.u32 	[%rd4+24], %rd88;
	and.b32  	%r10, %r71, 31;
	and.b32  	%r72, %r71, 224;
	add.s32 	%r73, %r72, -128;
	shr.u32 	%r74, %r73, 5;
	mul.wide.u32 	%rd41, %r74, 4;
	sub.s64 	%rd13, %rd4, %rd41;
	ld.local.u32 	%r158, [%rd13+24];
	ld.local.u32 	%r159, [%rd13+20];
	setp.eq.s32 	%p7, %r10, 0;
	@%p7 bra 	$L__BB0_11;
	shf.l.wrap.b32 	%r158, %r159, %r158, %r10;
	ld.local.u32 	%r75, [%rd13+16];
	shf.l.wrap.b32 	%r159, %r75, %r159, %r10;
$L__BB0_11:
	shr.u32 	%r76, %r158, 30;
	shf.l.wrap.b32 	%r77, %r159, %r158, 2;
	shl.b32 	%r78, %r159, 2;
	shr.u32 	%r79, %r77, 31;
	add.s32 	%r80, %r79, %r76;
	neg.s32 	%r81, %r80;
	setp.lt.s32 	%p8, %r6, 0;
	selp.b32 	%r160, %r81, %r80, %p8;
	xor.b32  	%r82, %r77, %r6;
	shr.s32 	%r83, %r77, 31;
	xor.b32  	%r84, %r83, %r77;
	xor.b32  	%r85, %r83, %r78;
	cvt.u64.u32 	%rd42, %r84;
	shl.b64 	%rd43, %rd42, 32;
	cvt.u64.u32 	%rd44, %r85;
	or.b64  	%rd45, %rd43, %rd44;
	cvt.rn.f64.s64 	%fd1, %rd45;
	mul.f64 	%fd2, %fd1, 0d3BF921FB54442D19;
	cvt.rn.f32.f64 	%f48, %fd2;
	neg.f32 	%f49, %f48;
	setp.lt.s32 	%p9, %r82, 0;
	selp.f32 	%f176, %f49, %f48, %p9;
$L__BB0_12:
	add.s32 	%r87, %r160, 1;
	mul.rn.f32 	%f51, %f176, %f176;
	and.b32  	%r88, %r160, 1;
	setp.eq.b32 	%p11, %r88, 1;
	selp.f32 	%f52, %f176, 0f3F800000, %p11;
	fma.rn.f32 	%f53, %f51, %f52, 0f00000000;
	fma.rn.f32 	%f54, %f51, 0f37CBAC00, 0fBAB607ED;
	selp.f32 	%f55, 0fB94D4153, %f54, %p11;
	selp.f32 	%f56, 0f3C0885E4, 0f3D2AAABB, %p11;
	fma.rn.f32 	%f57, %f55, %f51, %f56;
	selp.f32 	%f58, 0fBE2AAAA8, 0fBEFFFFFF, %p11;
	fma.rn.f32 	%f59, %f57, %f51, %f58;
	fma.rn.f32 	%f60, %f59, %f53, %f52;
	and.b32  	%r89, %r87, 2;
	setp.eq.s32 	%p12, %r89, 0;
	mov.f32 	%f61, 0f00000000;
	sub.f32 	%f62, %f61, %f60;
	selp.f32 	%f15, %f60, %f62, %p12;
	@%p4 bra 	$L__BB0_20;
	setp.neu.f32 	%p13, %f11, 0f7F800000;
	@%p13 bra 	$L__BB0_15;
	mov.f32 	%f65, 0f00000000;
	mul.rn.f32 	%f177, %f9, %f65;
	mov.b32 	%r164, 0;
	bra.uni 	$L__BB0_20;
$L__BB0_15:
	mov.b32 	%r19, %f9;
	shl.b32 	%r91, %r19, 8;
	or.b32  	%r20, %r91, -2147483648;
	mov.b64 	%rd89, 0;
	mov.b32 	%r161, 0;
$L__BB0_16:
	.pragma "nounroll";
	mul.wide.u32 	%rd47, %r161, 4;
	mov.u64 	%rd48, __cudart_i2opi_f;
	add.s64 	%rd49, %rd48, %rd47;
	ld.global.nc.u32 	%r92, [%rd49];
	mad.wide.u32 	%rd50, %r92, %r20, %rd89;
	shr.u64 	%rd89, %rd50, 32;
	add.s64 	%rd51, %rd3, %rd47;
	st.local.u32 	[%rd51], %rd50;
	add.s32 	%r161, %r161, 1;
	setp.ne.s32 	%p14, %r161, 6;
	@%p14 bra 	$L__BB0_16;
	shr.u32 	%r93, %r19, 23;
	st.local.u32 	[%rd3+24], %rd89;
	and.b32  	%r23, %r93, 31;
	and.b32  	%r94, %r93, 224;
	add.s32 	%r95, %r94, -128;
	shr.u32 	%r96, %r95, 5;
	mul.wide.u32 	%rd52, %r96, 4;
	sub.s64 	%rd16, %rd3, %rd52;
	ld.local.u32 	%r162, [%rd16+24];
	ld.local.u32 	%r163, [%rd16+20];
	setp.eq.s32 	%p15, %r23, 0;
	@%p15 bra 	$L__BB0_19;
	shf.l.wrap.b32 	%r162, %r163, %r162, %r23;
	ld.local.u32 	%r97, [%rd16+16];
	shf.l.wrap.b32 	%r163, %r97, %r163, %r23;
$L__BB0_19:
	shr.u32 	%r98, %r162, 30;
	shf.l.wrap.b32 	%r99, %r163, %r162, 2;
	shl.b32 	%r100, %r163, 2;
	shr.u32 	%r101, %r99, 31;
	add.s32 	%r102, %r101, %r98;
	neg.s32 	%r103, %r102;
	setp.lt.s32 	%p16, %r19, 0;
	selp.b32 	%r164, %r103, %r102, %p16;
	xor.b32  	%r104, %r99, %r19;
	shr.s32 	%r105, %r99, 31;
	xor.b32  	%r106, %r105, %r99;
	xor.b32  	%r107, %r105, %r100;
	cvt.u64.u32 	%rd53, %r106;
	shl.b64 	%rd54, %rd53, 32;
	cvt.u64.u32 	%rd55, %r107;
	or.b64  	%rd56, %rd54, %rd55;
	cvt.rn.f64.s64 	%fd3, %rd56;
	mul.f64 	%fd4, %fd3, 0d3BF921FB54442D19;
	cvt.rn.f32.f64 	%f63, %fd4;
	neg.f32 	%f64, %f63;
	setp.lt.s32 	%p17, %r104, 0;
	selp.f32 	%f177, %f64, %f63, %p17;
$L__BB0_20:
	mul.rn.f32 	%f66, %f177, %f177;
	and.b32  	%r109, %r164, 1;
	setp.eq.b32 	%p18, %r109, 1;
	selp.f32 	%f67, 0f3F800000, %f177, %p18;
	fma.rn.f32 	%f68, %f66, %f67, 0f00000000;
	fma.rn.f32 	%f69, %f66, 0f37CBAC00, 0fBAB607ED;
	selp.f32 	%f70, %f69, 0fB94D4153, %p18;
	selp.f32 	%f71, 0f3D2AAABB, 0f3C0885E4, %p18;
	fma.rn.f32 	%f72, %f70, %f66, %f71;
	selp.f32 	%f73, 0fBEFFFFFF, 0fBE2AAAA8, %p18;
	fma.rn.f32 	%f74, %f72, %f66, %f73;
	fma.rn.f32 	%f75, %f74, %f68, %f67;
	and.b32  	%r110, %r164, 2;
	setp.eq.s32 	%p19, %r110, 0;
	mov.f32 	%f76, 0f00000000;
	sub.f32 	%f77, %f76, %f75;
	selp.f32 	%f78, %f75, %f77, %p19;
	mul.wide.u32 	%rd57, %r156, 4;
	add.s64 	%rd58, %rd6, %rd57;
	ld.global.nc.f32 	%f79, [%rd58];
	fma.rn.f32 	%f178, %f15, %f79, %f178;
	fma.rn.f32 	%f179, %f79, %f78, %f179;
	fma.rn.f32 	%f180, %f15, %f15, %f180;
	fma.rn.f32 	%f181, %f78, %f78, %f181;
	fma.rn.f32 	%f182, %f15, %f78, %f182;
	add.s32 	%r156, %r156, 1;
	setp.ne.s32 	%p20, %r156, %r61;
	@%p20 bra 	$L__BB0_4;
$L__BB0_21:
	add.f32 	%f80, %f182, %f182;
	sub.f32 	%f81, %f180, %f181;
	abs.f32 	%f82, %f81;
	abs.f32 	%f83, %f80;
	setp.gt.f32 	%p21, %f83, %f82;
	selp.f32 	%f84, %f83, %f82, %p21;
	selp.f32 	%f85, %f82, %f83, %p21;
	div.rn.f32 	%f86, %f85, %f84;
	mul.f32 	%f87, %f86, %f86;
	fma.rn.f32 	%f88, %f87, 0f3B33710B, 0fBC807748;
	fma.rn.f32 	%f89, %f88, %f87, 0f3D2CDAB2;
	fma.rn.f32 	%f90, %f89, %f87, 0fBD992D10;
	fma.rn.f32 	%f91, %f90, %f87, 0f3DD9EA6C;
	fma.rn.f32 	%f92, %f91, %f87, 0fBE117CB1;
	fma.rn.f32 	%f93, %f92, %f87, 0f3E4CBCE0;
	fma.rn.f32 	%f94, %f93, %f87, 0fBEAAAA7D;
	mul.f32 	%f95, %f87, %f94;
	fma.rn.f32 	%f96, %f95, %f86, %f86;
	neg.f32 	%f97, %f96;
	fma.rn.f32 	%f98, 0f3F6EE581, 0f3FD774EB, %f97;
	selp.f32 	%f99, %f98, %f96, %p21;
	selp.f32 	%f100, 0f3F6EE581, 0f3FEEE581, %p21;
	selp.f32 	%f101, %f96, %f97, %p21;
	mov.b32 	%r111, %f81;
	fma.rn.f32 	%f102, %f100, 0f3FD774EB, %f101;
	setp.lt.s32 	%p22, %r111, 0;
	selp.f32 	%f103, %f102, %f99, %p22;
	add.f32 	%f104, %f82, %f83;
	setp.eq.f32 	%p23, %f84, 0f00000000;
	selp.f32 	%f105, 0f40490FDB, 0f00000000, %p22;
	setp.eq.f32 	%p24, %f82, %f83;
	selp.f32 	%f106, 0f4016CBE4, 0f3F490FDB, %p22;
	selp.f32 	%f107, %f106, %f103, %p24;
	selp.f32 	%f108, %f105, %f107, %p23;
	abs.f32 	%f109, %f104;
	setp.nan.f32 	%p25, %f109, %f109;
	copysign.f32 	%f110, %f80, %f108;
	selp.f32 	%f111, %f104, %f110, %p25;
	add.f32 	%f112, %f3, %f3;
	div.rn.f32 	%f113, %f111, %f112;
	mul.f32 	%f29, %f3, %f113;
	mul.f32 	%f114, %f29, 0f3F22F983;
	cvt.rni.s32.f32 	%r172, %f114;
	cvt.rn.f32.s32 	%f115, %r172;
	fma.rn.f32 	%f116, %f115, 0fBFC90FDA, %f29;
	fma.rn.f32 	%f117, %f115, 0fB3A22168, %f116;
	fma.rn.f32 	%f184, %f115, 0fA7C234C5, %f117;
	abs.f32 	%f31, %f29;
	setp.ltu.f32 	%p26, %f31, 0f47CE4780;
	mov.u32 	%r168, %r172;
	mov.f32 	%f183, %f184;
	@%p26 bra 	$L__BB0_29;
	setp.neu.f32 	%p27, %f31, 0f7F800000;
	@%p27 bra 	$L__BB0_24;
	mov.f32 	%f120, 0f00000000;
	mul.rn.f32 	%f183, %f29, %f120;
	mov.b32 	%r168, 0;
	bra.uni 	$L__BB0_29;
$L__BB0_24:
	mov.b32 	%r34, %f29;
	shl.b32 	%r113, %r34, 8;
	or.b32  	%r35, %r113, -2147483648;
	mov.b64 	%rd90, 0;
	mov.b32 	%r165, 0;
$L__BB0_25:
	.pragma "nounroll";
	mul.wide.u32 	%rd60, %r165, 4;
	mov.u64 	%rd61, __cudart_i2opi_f;
	add.s64 	%rd62, %rd61, %rd60;
	ld.global.nc.u32 	%r114, [%rd62];
	mad.wide.u32 	%rd63, %r114, %r35, %rd90;
	shr.u64 	%rd90, %rd63, 32;
	add.s64 	%rd64, %rd2, %rd60;
	st.local.u32 	[%rd64], %rd63;
	add.s32 	%r165, %r165, 1;
	setp.ne.s32 	%p28, %r165, 6;
	@%p28 bra 	$L__BB0_25;
	shr.u32 	%r115, %r34, 23;
	st.local.u32 	[%rd2+24], %rd90;
	and.b32  	%r38, %r115, 31;
	and.b32  	%r116, %r115, 224;
	add.s32 	%r117, %r116, -128;
	shr.u32 	%r118, %r117, 5;
	mul.wide.u32 	%rd65, %r118, 4;
	sub.s64 	%rd19, %rd2, %rd65;
	ld.local.u32 	%r166, [%rd19+24];
	ld.local.u32 	%r167, [%rd19+20];
	setp.eq.s32 	%p29, %r38, 0;
	@%p29 bra 	$L__BB0_28;
	shf.l.wrap.b32 	%r166, %r167, %r166, %r38;
	ld.local.u32 	%r119, [%rd19+16];
	shf.l.wrap.b32 	%r167, %r119, %r167, %r38;
$L__BB0_28:
	shr.u32 	%r120, %r166, 30;
	shf.l.wrap.b32 	%r121, %r167, %r166, 2;
	shl.b32 	%r122, %r167, 2;
	shr.u32 	%r123, %r121, 31;
	add.s32 	%r124, %r123, %r120;
	neg.s32 	%r125, %r124;
	setp.lt.s32 	%p30, %r34, 0;
	selp.b32 	%r168, %r125, %r124, %p30;
	xor.b32  	%r126, %r121, %r34;
	shr.s32 	%r127, %r121, 31;
	xor.b32  	%r128, %r127, %r121;
	xor.b32  	%r129, %r127, %r122;
	cvt.u64.u32 	%rd66, %r128;
	shl.b64 	%rd67, %rd66, 32;
	cvt.u64.u32 	%rd68, %r129;
	or.b64  	%rd69, %rd67, %rd68;
	cvt.rn.f64.s64 	%fd5, %rd69;
	mul.f64 	%fd6, %fd5, 0d3BF921FB54442D19;
	cvt.rn.f32.f64 	%f118, %fd6;
	neg.f32 	%f119, %f118;
	setp.lt.s32 	%p31, %r126, 0;
	selp.f32 	%f183, %f119, %f118, %p31;
$L__BB0_29:
	add.s32 	%r131, %r168, 1;
	mul.rn.f32 	%f121, %f183, %f183;
	and.b32  	%r132, %r168, 1;
	setp.eq.b32 	%p33, %r132, 1;
	selp.f32 	%f122, %f183, 0f3F800000, %p33;
	fma.rn.f32 	%f123, %f121, %f122, 0f00000000;
	fma.rn.f32 	%f124, %f121, 0f37CBAC00, 0fBAB607ED;
	selp.f32 	%f125, 0fB94D4153, %f124, %p33;
	selp.f32 	%f126, 0f3C0885E4, 0f3D2AAABB, %p33;
	fma.rn.f32 	%f127, %f125, %f121, %f126;
	selp.f32 	%f128, 0fBE2AAAA8, 0fBEFFFFFF, %p33;
	fma.rn.f32 	%f129, %f127, %f121, %f128;
	fma.rn.f32 	%f130, %f129, %f123, %f122;
	and.b32  	%r133, %r131, 2;
	setp.eq.s32 	%p34, %r133, 0;
	mov.f32 	%f131, 0f00000000;
	sub.f32 	%f132, %f131, %f130;
	selp.f32 	%f35, %f130, %f132, %p34;
	@%p26 bra 	$L__BB0_37;
	setp.neu.f32 	%p35, %f31, 0f7F800000;
	@%p35 bra 	$L__BB0_32;
	mov.f32 	%f135, 0f00000000;
	mul.rn.f32 	%f184, %f29, %f135;
	mov.b32 	%r172, 0;
	bra.uni 	$L__BB0_37;
$L__BB0_32:
	mov.b32 	%r47, %f29;
	shl.b32 	%r135, %r47, 8;
	or.b32  	%r48, %r135, -2147483648;
	mov.b64 	%rd91, 0;
	mov.b32 	%r169, 0;
$L__BB0_33:
	.pragma "nounroll";
	mul.wide.u32 	%rd71, %r169, 4;
	mov.u64 	%rd72, __cudart_i2opi_f;
	add.s64 	%rd73, %rd72, %rd71;
	ld.global.nc.u32 	%r136, [%rd73];
	mad.wide.u32 	%rd74, %r136, %r48, %rd91;
	shr.u64 	%rd91, %rd74, 32;
	add.s64 	%rd75, %rd1, %rd71;
	st.local.u32 	[%rd75], %rd74;
	add.s32 	%r169, %r169, 1;
	setp.ne.s32 	%p36, %r169, 6;
	@%p36 bra 	$L__BB0_33;
	shr.u32 	%r137, %r47, 23;
	st.local.u32 	[%rd1+24], %rd91;
	and.b32  	%r51, %r137, 31;
	and.b32  	%r138, %r137, 224;
	add.s32 	%r139, %r138, -128;
	shr.u32 	%r140, %r139, 5;
	mul.wide.u32 	%rd76, %r140, 4;
	sub.s64 	%rd22, %rd1, %rd76;
	ld.local.u32 	%r170, [%rd22+24];
	ld.local.u32 	%r171, [%rd22+20];
	setp.eq.s32 	%p37, %r51, 0;
	@%p37 bra 	$L__BB0_36;
	shf.l.wrap.b32 	%r170, %r171, %r170, %r51;
	ld.local.u32 	%r141, [%rd22+16];
	shf.l.wrap.b32 	%r171, %r141, %r171, %r51;
$L__BB0_36:
	shr.u32 	%r142, %r170, 30;
	shf.l.wrap.b32 	%r143, %r171, %r170, 2;
	shl.b32 	%r144, %r171, 2;
	shr.u32 	%r145, %r143, 31;
	add.s32 	%r146, %r145, %r142;
	neg.s32 	%r147, %r146;
	setp.lt.s32 	%p38, %r47, 0;
	selp.b32 	%r172, %r147, %r146, %p38;
	xor.b32  	%r148, %r143, %r47;
	shr.s32 	%r149, %r143, 31;
	xor.b32  	%r150, %r149, %r143;
	xor.b32  	%r151, %r149, %r144;
	cvt.u64.u32 	%rd77, %r150;
	shl.b64 	%rd78, %rd77, 32;
	cvt.u64.u32 	%rd79, %r151;
	or.b64  	%rd80, %rd78, %rd79;
	cvt.rn.f64.s64 	%fd7, %rd80;
	mul.f64 	%fd8, %fd7, 0d3BF921FB54442D19;
	cvt.rn.f32.f64 	%f133, %fd8;
	neg.f32 	%f134, %f133;
	setp.lt.s32 	%p39, %r148, 0;
	selp.f32 	%f184, %f134, %f133, %p39;
$L__BB0_37:
	ld.param.u64 	%rd85, [_cupy_lombscargle_float32_param_5];
	mul.rn.f32 	%f136, %f184, %f184;
	and.b32  	%r153, %r172, 1;
	setp.eq.b32 	%p40, %r153, 1;
	selp.f32 	%f137, 0f3F800000, %f184, %p40;
	fma.rn.f32 	%f138, %f136, %f137, 0f00000000;
	fma.rn.f32 	%f139, %f136, 0f37CBAC00, 0fBAB607ED;
	selp.f32 	%f140, %f139, 0fB94D4153, %p40;
	selp.f32 	%f141, 0f3D2AAABB, 0f3C0885E4, %p40;
	fma.rn.f32 	%f142, %f140, %f136, %f141;
	selp.f32 	%f143, 0fBEFFFFFF, 0fBE2AAAA8, %p40;
	fma.rn.f32 	%f144, %f142, %f136, %f143;
	fma.rn.f32 	%f145, %f144, %f138, %f137;
	and.b32  	%r154, %r172, 2;
	setp.eq.s32 	%p41, %r154, 0;
	mov.f32 	%f146, 0f00000000;
	sub.f32 	%f147, %f146, %f145;
	selp.f32 	%f148, %f145, %f147, %p41;
	mul.f32 	%f149, %f35, %f35;
	mul.f32 	%f150, %f148, %f148;
	add.f32 	%f151, %f35, %f35;
	mul.f32 	%f152, %f151, %f148;
	mul.f32 	%f153, %f179, %f148;
	fma.rn.f32 	%f154, %f178, %f35, %f153;
	mul.f32 	%f155, %f154, %f154;
	mul.f32 	%f156, %f182, %f152;
	fma.rn.f32 	%f157, %f180, %f149, %f156;
	fma.rn.f32 	%f158, %f181, %f150, %f157;
	div.rn.f32 	%f159, %f155, %f158;
	mul.f32 	%f160, %f179, %f35;
	mul.f32 	%f161, %f178, %f148;
	sub.f32 	%f162, %f160, %f161;
	mul.f32 	%f163, %f162, %f162;
	mul.f32 	%f164, %f181, %f149;
	sub.f32 	%f165, %f164, %f156;
	fma.rn.f32 	%f166, %f180, %f150, %f165;
	div.rn.f32 	%f167, %f163, %f166;
	add.f32 	%f168, %f159, %f167;
	mul.f32 	%f169, %f168, 0f3F000000;
	mul.f32 	%f170, %f2, %f169;
	cvta.to.global.u64 	%rd81, %rd85;
	mul.wide.s32 	%rd82, %r155, 4;
	add.s64 	%rd83, %rd81, %rd82;
	st.global.f32 	[%rd83], %f170;
	add.s32 	%r155, %r155, %r2;
	setp.lt.s32 	%p42, %r155, %r62;
	@%p42 bra 	$L__BB0_2;
$L__BB0_38:
	ret;

}
	// .globl	_cupy_lombscargle_float64
.visible .entry _cupy_lombscargle_float64(
	.param .u32 _cupy_lombscargle_float64_param_0,
	.param .u32 _cupy_lombscargle_float64_param_1,
	.param .u64 .ptr .align 1 _cupy_lombscargle_float64_param_2,
	.param .u64 .ptr .align 1 _cupy_lombscargle_float64_param_3,
	.param .u64 .ptr .align 1 _cupy_lombscargle_float64_param_4,
	.param .u64 .ptr .align 1 _cupy_lombscargle_float64_param_5,
	.param .u64 .ptr .align 1 _cupy_lombscargle_float64_param_6
)
{
	.reg .pred 	%p<41>;
	.reg .b32 	%r<87>;
	.reg .b64 	%rd<50>;
	.reg .b64 	%fd<318>;

	ld.param.u32 	%r34, [_cupy_lombscargle_float64_param_0];
	ld.param.u32 	%r35, [_cupy_lombscargle_float64_param_1];
	ld.param.u64 	%rd10, [_cupy_lombscargle_float64_param_3];
	ld.param.u64 	%rd11, [_cupy_lombscargle_float64_param_4];
	ld.param.u64 	%rd12, [_cupy_lombscargle_float64_param_5];
	ld.param.u64 	%rd13, [_cupy_lombscargle_float64_param_6];
	cvta.to.global.u64 	%rd1, %rd12;
	cvta.to.global.u64 	%rd2, %rd11;
	cvta.to.global.u64 	%rd14, %rd13;
	mov.u32 	%r36, %ctaid.x;
	mov.u32 	%r37, %ntid.x;
	mov.u32 	%r38, %tid.x;
	mad.lo.s32 	%r75, %r36, %r37, %r38;
	mov.u32 	%r39, %nctaid.x;
	mul.lo.s32 	%r2, %r37, %r39;
	ld.global.nc.f64 	%fd62, [%rd14];
	setp.eq.f64 	%p1, %fd62, 0d0000000000000000;
	mov.f64 	%fd63, 0d4000000000000000;
	div.rn.f64 	%fd64, %fd63, %fd62;
	selp.f64 	%fd1, 0d3FF0000000000000, %fd64, %p1;
	setp.ge.s32 	%p2, %r75, %r35;
	@%p2 bra 	$L__BB1_41;
	setp.lt.s32 	%p3, %r34, 1;
	@%p3 bra 	$L__BB1_30;
	neg.s32 	%r3, %r34;
	cvta.to.global.u64 	%rd3, %rd10;
	mov.u64 	%rd31, __cudart_sin_cos_coeffs;
$L__BB1_3:
	ld.param.u64 	%rd47, [_cupy_lombscargle_float64_param_2];
	cvta.to.global.u64 	%rd48, %rd47;
	mul.wide.s32 	%rd27, %r75, 8;
	add.s64 	%rd28, %rd2, %rd27;
	ld.global.nc.f64 	%fd3, [%rd28];
	mov.f64 	%fd302, 0d0000000000000000;
	mov.u64 	%rd49, %rd3;
	mov.u32 	%r76, %r3;
	mov.f64 	%fd303, %fd302;
	mov.f64 	%fd304, %fd302;
	mov.f64 	%fd305, %fd302;
	mov.f64 	%fd306, %fd302;
$L__BB1_4:
	ld.global.nc.f64 	%fd144, [%rd48];
	mul.f64 	%fd9, %fd3, %fd144;
	abs.f64 	%fd10, %fd9;
	setp.eq.f64 	%p15, %fd10, 0d7FF0000000000000;
	@%p15 bra 	$L__BB1_8;
	mul.f64 	%fd145, %fd9, 0d3FE45F306DC9C883;
	cvt.rni.s32.f64 	%r77, %fd145;
	cvt.rn.f64.s32 	%fd146, %r77;
	fma.rn.f64 	%fd147, %fd146, 0dBFF921FB54442D18, %fd9;
	fma.rn.f64 	%fd148, %fd146, 0dBC91A62633145C00, %fd147;
	fma.rn.f64 	%fd308, %fd146, 0dB97B839A252049C0, %fd148;
	setp.ltu.f64 	%p16, %fd10, 0d41E0000000000000;
	@%p16 bra 	$L__BB1_7;
	{ // callseq 2, 0
	.param .b64 param0;
	st.param.f64 	[param0], %fd9;
	.param .align 16 .b8 retval0[16];
	call.uni (retval0), 
	__internal_trig_reduction_slowpathd, 
	(
	param0
	);
	ld.param.f64 	%fd308, [retval0];
	ld.param.b32 	%r77, [retval0+8];
	} // callseq 2
$L__BB1_7:
	add.s32 	%r78, %r77, 1;
	bra.uni 	$L__BB1_9;
$L__BB1_8:
	mov.f64 	%fd150, 0d0000000000000000;
	mul.rn.f64 	%fd308, %fd9, %fd150;
	mov.b32 	%r78, 1;
$L__BB1_9:
	shl.b32 	%r53, %r78, 6;
	cvt.u64.u32 	%rd29, %r53;
	and.b64  	%rd30, %rd29, 64;
	add.s64 	%rd32, %rd31, %rd30;
	mul.rn.f64 	%fd151, %fd308, %fd308;
	and.b32  	%r54, %r78, 1;
	setp.eq.b32 	%p18, %r54, 1;
	selp.f64 	%fd152, 0dBDA8FF8320FD8164, 0d3DE5DB65F9785EBA, %p18;
	ld.global.nc.v2.f64 	{%fd153, %fd154}, [%rd32];
	fma.rn.f64 	%fd155, %fd152, %fd151, %fd153;
	fma.rn.f64 	%fd156, %fd155, %fd151, %fd154;
	ld.global.nc.v2.f64 	{%fd157, %fd158}, [%rd32+16];
	fma.rn.f64 	%fd159, %fd156, %fd151, %fd157;
	fma.rn.f64 	%fd160, %fd159, %fd151, %fd158;
	ld.global.nc.v2.f64 	{%fd161, %fd162}, [%rd32+32];
	fma.rn.f64 	%fd163, %fd160, %fd151, %fd161;
	fma.rn.f64 	%fd164, %fd163, %fd151, %fd162;
	fma.rn.f64 	%fd165, %fd164, %fd308, %fd308;
	fma.rn.f64 	%fd166, %fd164, %fd151, 0d3FF0000000000000;
	selp.f64 	%fd167, %fd166, %fd165, %p18;
	and.b32  	%r55, %r78, 2;
	setp.eq.s32 	%p19, %r55, 0;
	mov.f64 	%fd168, 0d0000000000000000;
	sub.f64 	%fd169, %fd168, %fd167;
	selp.f64 	%fd16, %fd167, %fd169, %p19;
	@%p15 bra 	$L__BB1_12;
	mul.f64 	%fd170, %fd9, 0d3FE45F306DC9C883;
	cvt.rni.s32.f64 	%r79, %fd170;
	cvt.rn.f64.s32 	%fd171, %r79;
	fma.rn.f64 	%fd172, %fd171, 0dBFF921FB54442D18, %fd9;
	fma.rn.f64 	%fd173, %fd171, 0dBC91A62633145C00, %fd172;
	fma.rn.f64 	%fd309, %fd171, 0dB97B839A252049C0, %fd173;
	setp.ltu.f64 	%p20, %fd10, 0d41E0000000000000;
	@%p20 bra 	$L__BB1_13;
	{ // callseq 3, 0
	.param .b64 param0;
	st.param.f64 	[param0], %fd9;
	.param .align 16 .b8 retval0[16];
	call.uni (retval0), 
	__internal_trig_reduction_slowpathd, 
	(
	param0
	);
	ld.param.f64 	%fd309, [retval0];
	ld.param.b32 	%r79, [retval0+8];
	} // callseq 3
	bra.uni 	$L__BB1_13;
$L__BB1_12:
	mov.f64 	%fd175, 0d0000000000000000;
	mul.rn.f64 	%fd309, %fd9, %fd175;
	mov.b32 	%r79, 0;
$L__BB1_13:
	shl.b32 	%r58, %r79, 6;
	cvt.u64.u32 	%rd33, %r58;
	and.b64  	%rd34, %rd33, 64;
	add.s64 	%rd36, %rd31, %rd34;
	mul.rn.f64 	%fd176, %fd309, %fd309;
	and.b32  	%r59, %r79, 1;
	setp.eq.b32 	%p21, %r59, 1;
	selp.f64 	%fd177, 0dBDA8FF8320FD8164, 0d3DE5DB65F9785EBA, %p21;
	ld.global.nc.v2.f64 	{%fd178, %fd179}, [%rd36];
	fma.rn.f64 	%fd180, %fd177, %fd176, %fd178;
	fma.rn.f64 	%fd181, %fd180, %fd176, %fd179;
	ld.global.nc.v2.f64 	{%fd182, %fd183}, [%rd36+16];
	fma.rn.f64 	%fd184, %fd181, %fd176, %fd182;
	fma.rn.f64 	%fd185, %fd184, %fd176, %fd183;
	ld.global.nc.v2.f64 	{%fd186, %fd187}, [%rd36+32];
	fma.rn.f64 	%fd188, %fd185, %fd176, %fd186;
	fma.rn.f64 	%fd189, %fd188, %fd176, %fd187;
	fma.rn.f64 	%fd190, %fd189, %fd309, %fd309;
	fma.rn.f64 	%fd191, %fd189, %fd176, 0d3FF0000000000000;
	selp.f64 	%fd192, %fd191, %fd190, %p21;
	and.b32  	%r60, %r79, 2;
	setp.eq.s32 	%p22, %r60, 0;
	mov.f64 	%fd193, 0d0000000000000000;
	sub.f64 	%fd194, %fd193, %fd192;
	selp.f64 	%fd195, %fd192, %fd194, %p22;
	ld.global.nc.f64 	%fd196, [%rd49];
	fma.rn.f64 	%fd306, %fd16, %fd196, %fd306;
	fma.rn.f64 	%fd305, %fd196, %fd195, %fd305;
	fma.rn.f64 	%fd304, %fd16, %fd16, %fd304;
	fma.rn.f64 	%fd303, %fd195, %fd195, %fd303;
	fma.rn.f64 	%fd302, %fd16, %fd195, %fd302;
	add.s32 	%r76, %r76, 1;
	setp.eq.s32 	%p23, %r76, 0;
	add.s64 	%rd49, %rd49, 8;
	add.s64 	%rd48, %rd48, 8;
	@%p23 bra 	$L__BB1_14;
	bra.uni 	$L__BB1_4;
$L__BB1_14:
	add.f64 	%fd44, %fd302, %fd302;
	sub.f64 	%fd45, %fd304, %fd303;
	abs.f64 	%fd46, %fd45;
	abs.f64 	%fd47, %fd44;
	setp.gt.f64 	%p24, %fd47, %fd46;
	selp.f64 	%fd48, %fd47, %fd46, %p24;
	selp.f64 	%fd197, %fd46, %fd47, %p24;
	div.rn.f64 	%fd198, %fd197, %fd48;
	mul.f64 	%fd199, %fd198, %fd198;
	fma.rn.f64 	%fd200, %fd199, 0dBEF53E1D2A25FF7E, 0d3F2D3B63DBB65B49;
	fma.rn.f64 	%fd201, %fd200, %fd199, 0dBF5312788DDE082E;
	fma.rn.f64 	%fd202, %fd201, %fd199, 0d3F6F9690C8249315;
	fma.rn.f64 	%fd203, %fd202, %fd199, 0dBF82CF5AABC7CF0D;
	fma.rn.f64 	%fd204, %fd203, %fd199, 0d3F9162B0B2A3BFDE;
	fma.rn.f64 	%fd205, %fd204, %fd199, 0dBF9A7256FEB6FC6B;
	fma.rn.f64 	%fd206, %fd205, %fd199, 0d3FA171560CE4A489;
	fma.rn.f64 	%fd207, %fd206, %fd199, 0dBFA4F44D841450E4;
	fma.rn.f64 	%fd208, %fd207, %fd199, 0d3FA7EE3D3F36BB95;
	fma.rn.f64 	%fd209, %fd208, %fd199, 0dBFAAD32AE04A9FD1;
	fma.rn.f64 	%fd210, %fd209, %fd199, 0d3FAE17813D66954F;
	fma.rn.f64 	%fd211, %fd210, %fd199, 0dBFB11089CA9A5BCD;
	fma.rn.f64 	%fd212, %fd211, %fd199, 0d3FB3B12B2DB51738;
	fma.rn.f64 	%fd213, %fd212, %fd199, 0dBFB745D022F8DC5C;
	fma.rn.f64 	%fd214, %fd213, %fd199, 0d3FBC71C709DFE927;
	fma.rn.f64 	%fd215, %fd214, %fd199, 0dBFC2492491FA1744;
	fma.rn.f64 	%fd216, %fd215, %fd199, 0d3FC99999999840D2;
	fma.rn.f64 	%fd217, %fd216, %fd199, 0dBFD555555555544C;
	mul.f64 	%fd218, %fd199, %fd217;
	fma.rn.f64 	%fd49, %fd218, %fd198, %fd198;
	@%p24 bra 	$L__BB1_15;
	bra.uni 	$L__BB1_29;
$L__BB1_15:
	{
	.reg .b32 %temp; 
	mov.b64 	{%temp, %r62}, %fd45;
	}
	setp.lt.s32 	%p26, %r62, 0;
	neg.f64 	%fd221, %fd49;
	selp.f64 	%fd222, %fd49, %fd221, %p26;
	add.f64 	%fd310, %fd222, 0d3FF921FB54442D18;
$L__BB1_16:
	setp.eq.f64 	%p27, %fd48, 0d0000000000000000;
	@%p27 bra 	$L__BB1_18;
	setp.eq.f64 	%p28, %fd46, %fd47;
	{
	.reg .b32 %temp; 
	mov.b64 	{%temp, %r63}, %fd45;
	}
	setp.lt.s32 	%p29, %r63, 0;
	selp.f64 	%fd223, 0d4002D97C7F3321D2, 0d3FE921FB54442D18, %p29;
	selp.f64 	%fd311, %fd223, %fd310, %p28;
	bra.uni 	$L__BB1_19;
$L__BB1_18:
	{
	.reg .b32 %temp; 
	mov.b64 	{%temp, %r64}, %fd45;
	}
	setp.lt.s32 	%p30, %r64, 0;
	selp.f64 	%fd311, 0d400921FB54442D18, 0d0000000000000000, %p30;
$L__BB1_19:
	add.rn.f64 	%fd224, %fd46, %fd47;
	setp.nan.f64 	%p31, %fd224, %fd224;
	copysign.f64 	%fd225, %fd44, %fd311;
	selp.f64 	%fd226, %fd224, %fd225, %p31;
	add.f64 	%fd227, %fd3, %fd3;
	div.rn.f64 	%fd228, %fd226, %fd227;
	mul.f64 	%fd32, %fd3, %fd228;
	abs.f64 	%fd33, %fd32;
	setp.eq.f64 	%p32, %fd33, 0d7FF0000000000000;
	@%p32 bra 	$L__BB1_23;
	mul.f64 	%fd229, %fd32, 0d3FE45F306DC9C883;
	cvt.rni.s32.f64 	%r80, %fd229;
	cvt.rn.f64.s32 	%fd230, %r80;
	fma.rn.f64 	%fd231, %fd230, 0dBFF921FB54442D18, %fd32;
	fma.rn.f64 	%fd232, %fd230, 0dBC91A62633145C00, %fd231;
	fma.rn.f64 	%fd313, %fd230, 0dB97B839A252049C0, %fd232;
	setp.ltu.f64 	%p33, %fd33, 0d41E0000000000000;
	@%p33 bra 	$L__BB1_22;
	{ // callseq 4, 0
	.param .b64 param0;
	st.param.f64 	[param0], %fd32;
	.param .align 16 .b8 retval0[16];
	call.uni (retval0), 
	__internal_trig_reduction_slowpathd, 
	(
	param0
	);
	ld.param.f64 	%fd313, [retval0];
	ld.param.b32 	%r80, [retval0+8];
	} // callseq 4
$L__BB1_22:
	add.s32 	%r81, %r80, 1;
	bra.uni 	$L__BB1_24;
$L__BB1_23:
	mov.f64 	%fd234, 0d0000000000000000;
	mul.rn.f64 	%fd313, %fd32, %fd234;
	mov.b32 	%r81, 1;
$L__BB1_24:
	setp.eq.f64 	%p34, %fd33, 0d7FF0000000000000;
	shl.b32 	%r67, %r81, 6;
	cvt.u64.u32 	%rd37, %r67;
	and.b64  	%rd38, %rd37, 64;
	mov.u64 	%rd39, __cudart_sin_cos_coeffs;
	add.s64 	%rd40, %rd39, %rd38;
	mul.rn.f64 	%fd235, %fd313, %fd313;
	and.b32  	%r68, %r81, 1;
	setp.eq.b32 	%p35, %r68, 1;
	selp.f64 	%fd236, 0dBDA8FF8320FD8164, 0d3DE5DB65F9785EBA, %p35;
	ld.global.nc.v2.f64 	{%fd237, %fd238}, [%rd40];
	fma.rn.f64 	%fd239, %fd236, %fd235, %fd237;
	fma.rn.f64 	%fd240, %fd239, %fd235, %fd238;
	ld.global.nc.v2.f64 	{%fd241, %fd242}, [%rd40+16];
	fma.rn.f64 	%fd243, %fd240, %fd235, %fd241;
	fma.rn.f64 	%fd244, %fd243, %fd235, %fd242;
	ld.global.nc.v2.f64 	{%fd245, %fd246}, [%rd40+32];
	fma.rn.f64 	%fd247, %fd244, %fd235, %fd245;
	fma.rn.f64 	%fd248, %fd247, %fd235, %fd246;
	fma.rn.f64 	%fd249, %fd248, %fd313, %fd313;
	fma.rn.f64 	%fd250, %fd248, %fd235, 0d3FF0000000000000;
	selp.f64 	%fd251, %fd250, %fd249, %p35;
	and.b32  	%r69, %r81, 2;
	setp.eq.s32 	%p36, %r69, 0;
	mov.f64 	%fd252, 0d0000000000000000;
	sub.f64 	%fd253, %fd252, %fd251;
	selp.f64 	%fd39, %fd251, %fd253, %p36;
	@%p34 bra 	$L__BB1_27;
	mul.f64 	%fd254, %fd32, 0d3FE45F306DC9C883;
	cvt.rni.s32.f64 	%r82, %fd254;
	cvt.rn.f64.s32 	%fd255, %r82;
	fma.rn.f64 	%fd256, %fd255, 0dBFF921FB54442D18, %fd32;
	fma.rn.f64 	%fd257, %fd255, 0dBC91A62633145C00, %fd256;
	fma.rn.f64 	%fd314, %fd255, 0dB97B839A252049C0, %fd257;
	setp.ltu.f64 	%p37, %fd33, 0d41E0000000000000;
	@%p37 bra 	$L__BB1_28;
	{ // callseq 5, 0
	.param .b64 param0;
	st.param.f64 	[param0], %fd32;
	.param .align 16 .b8 retval0[16];
	call.uni (retval0), 
	__internal_trig_reduction_slowpathd, 
	(
	param0
	);
	ld.param.f64 	%fd314, [retval0];
	ld.param.b32 	%r82, [retval0+8];
	} // callseq 5
	bra.uni 	$L__BB1_28;
$L__BB1_27:
	mov.f64 	%fd259, 0d0000000000000000;
	mul.rn.f64 	%fd314, %fd32, %fd259;
	mov.b32 	%r82, 0;
$L__BB1_28:
	shl.b32 	%r72, %r82, 6;
	cvt.u64.u32 	%rd41, %r72;
	and.b64  	%rd42, %rd41, 64;
	add.s64 	%rd44, %rd39, %rd42;
	mul.rn.f64 	%fd260, %fd314, %fd314;
	and.b32  	%r73, %r82, 1;
	setp.eq.b32 	%p38, %r73, 1;
	selp.f64 	%fd261, 0dBDA8FF8320FD8164, 0d3DE5DB65F9785EBA, %p38;
	ld.global.nc.v2.f64 	{%fd262, %fd263}, [%rd44];
	fma.rn.f64 	%fd264, %fd261, %fd260, %fd262;
	fma.rn.f64 	%fd265, %fd264, %fd260, %fd263;
	ld.global.nc.v2.f64 	{%fd266, %fd267}, [%rd44+16];
	fma.rn.f64 	%fd268, %fd265, %fd260, %fd266;
	fma.rn.f64 	%fd269, %fd268, %fd260, %fd267;
	ld.global.nc.v2.f64 	{%fd270, %fd271}, [%rd44+32];
	fma.rn.f64 	%fd272, %fd269, %fd260, %fd270;
	fma.rn.f64 	%fd273, %fd272, %fd260, %fd271;
	fma.rn.f64 	%fd274, %fd273, %fd314, %fd314;
	fma.rn.f64 	%fd275, %fd273, %fd260, 0d3FF0000000000000;
	selp.f64 	%fd276, %fd275, %fd274, %p38;
	and.b32  	%r74, %r82, 2;
	setp.eq.s32 	%p39, %r74, 0;
	mov.f64 	%fd277, 0d0000000000000000;
	sub.f64 	%fd278, %fd277, %fd276;
	selp.f64 	%fd279, %fd276, %fd278, %p39;
	mul.f64 	%fd280, %fd39, %fd39;
	mul.f64 	%fd281, %fd279, %fd279;
	add.f64 	%fd282, %fd39, %fd39;
	mul.f64 	%fd283, %fd282, %fd279;
	mul.f64 	%fd284, %fd305, %fd279;
	fma.rn.f64 	%fd285, %fd306, %fd39, %fd284;
	mul.f64 	%fd286, %fd285, %fd285;
	mul.f64 	%fd287, %fd302, %fd283;
	fma.rn.f64 	%fd288, %fd304, %fd280, %fd287;
	fma.rn.f64 	%fd289, %fd303, %fd281, %fd288;
	div.rn.f64 	%fd290, %fd286, %fd289;
	mul.f64 	%fd291, %fd305, %fd39;
	mul.f64 	%fd292, %fd306, %fd279;
	sub.f64 	%fd293, %fd291, %fd292;
	mul.f64 	%fd294, %fd293, %fd293;
	mul.f64 	%fd295, %fd303, %fd280;
	sub.f64 	%fd296, %fd295, %fd287;
	fma.rn.f64 	%fd297, %fd304, %fd281, %fd296;
	div.rn.f64 	%fd298, %fd294, %fd297;
	add.f64 	%fd299, %fd290, %fd298;
	mul.f64 	%fd300, %fd299, 0d3FE0000000000000;
	mul.f64 	%fd301, %fd1, %fd300;
	mul.wide.s32 	%rd45, %r75, 8;
	add.s64 	%rd46, %rd1, %rd45;
	st.global.f64 	[%rd46], %fd301;
	add.s32 	%r75, %r75, %r2;
	setp.lt.s32 	%p40, %r75, %r35;
	@%p40 bra 	$L__BB1_3;
	bra.uni 	$L__BB1_41;
$L__BB1_29:
	{
	.reg .b32 %temp; 
	mov.b64 	{%temp, %r61}, %fd45;
	}
	setp.lt.s32 	%p25, %r61, 0;
	mov.f64 	%fd219, 0d400921FB54442D18;
	sub.f64 	%fd220, %fd219, %fd49;
	selp.f64 	%fd310, %fd220, %fd49, %p25;
	bra.uni 	$L__BB1_16;
$L__BB1_30:
	mov.f64 	%fd65, 0d0000000000000000;
	add.rn.f64 	%fd66, %fd65, %fd65;
	{
	.reg .b32 %temp; 
	mov.b64 	{%temp, %r40}, %fd65;
	}
	setp.lt.s32 	%p4, %r40, 0;
	selp.f64 	%fd67, 0d400921FB54442D18, 0d0000000000000000, %p4;
	setp.nan.f64 	%p5, %fd66, %fd66;
	selp.f64 	%fd2, %fd66, %fd67, %p5;
	mov.u64 	%rd19, __cudart_sin_cos_coeffs;
$L__BB1_31:
	mul.wide.s32 	%rd15, %r75, 8;
	add.s64 	%rd16, %rd2, %rd15;
	ld.global.nc.f64 	%fd68, [%rd16];
	add.f64 	%fd69, %fd68, %fd68;
	div.rn.f64 	%fd70, %fd2, %fd69;
	mul.f64 	%fd50, %fd68, %fd70;
	abs.f64 	%fd51, %fd50;
	setp.neu.f64 	%p6, %fd51, 0d7FF0000000000000;
	@%p6 bra 	$L__BB1_33;
	mov.f64 	%fd76, 0d0000000000000000;
	mul.rn.f64 	%fd316, %fd50, %fd76;
	mov.b32 	%r85, 1;
	bra.uni 	$L__BB1_36;
$L__BB1_33:
	mul.f64 	%fd71, %fd50, 0d3FE45F306DC9C883;
	cvt.rni.s32.f64 	%r84, %fd71;
	cvt.rn.f64.s32 	%fd72, %r84;
	fma.rn.f64 	%fd73, %fd72, 0dBFF921FB54442D18, %fd50;
	fma.rn.f64 	%fd74, %fd72, 0dBC91A62633145C00, %fd73;
	fma.rn.f64 	%fd316, %fd72, 0dB97B839A252049C0, %fd74;
	setp.ltu.f64 	%p7, %fd51, 0d41E0000000000000;
	@%p7 bra 	$L__BB1_35;
	{ // callseq 0, 0
	.param .b64 param0;
	st.param.f64 	[param0], %fd50;
	.param .align 16 .b8 retval0[16];
	call.uni (retval0), 
	__internal_trig_reduction_slowpathd, 
	(
	param0
	);
	ld.param.f64 	%fd316, [retval0];
	ld.param.b32 	%r84, [retval0+8];
	} // callseq 0
$L__BB1_35:
	add.s32 	%r85, %r84, 1;
$L__BB1_36:
	setp.neu.f64 	%p8, %fd51, 0d7FF0000000000000;
	shl.b32 	%r43, %r85, 6;
	cvt.u64.u32 	%rd17, %r43;
	and.b64  	%rd18, %rd17, 64;
	add.s64 	%rd20, %rd19, %rd18;
	mul.rn.f64 	%fd77, %fd316, %fd316;
	and.b32  	%r44, %r85, 1;
	setp.eq.b32 	%p9, %r44, 1;
	selp.f64 	%fd78, 0dBDA8FF8320FD8164, 0d3DE5DB65F9785EBA, %p9;
	ld.global.nc.v2.f64 	{%fd79, %fd80}, [%rd20];
	fma.rn.f64 	%fd81, %fd78, %fd77, %fd79;
	fma.rn.f64 	%fd82, %fd81, %fd77, %fd80;
	ld.global.nc.v2.f64 	{%fd83, %fd84}, [%rd20+16];
	fma.rn.f64 	%fd85, %fd82, %fd77, %fd83;
	fma.rn.f64 	%fd86, %fd85, %fd77, %fd84;
	ld.global.nc.v2.f64 	{%fd87, %fd88}, [%rd20+32];
	fma.rn.f64 	%fd89, %fd86, %fd77, %fd87;
	fma.rn.f64 	%fd90, %fd89, %fd77, %fd88;
	fma.rn.f64 	%fd91, %fd90, %fd316, %fd316;
	fma.rn.f64 	%fd92, %fd90, %fd77, 0d3FF0000000000000;
	selp.f64 	%fd93, %fd92, %fd91, %p9;
	and.b32  	%r45, %r85, 2;
	setp.eq.s32 	%p10, %r45, 0;
	mov.f64 	%fd94, 0d0000000000000000;
	sub.f64 	%fd95, %fd94, %fd93;
	selp.f64 	%fd57, %fd93, %fd95, %p10;
	@%p8 bra 	$L__BB1_38;
	mov.f64 	%fd101, 0d0000000000000000;
	mul.rn.f64 	%fd317, %fd50, %fd101;
	mov.b32 	%r86, 0;
	bra.uni 	$L__BB1_40;
$L__BB1_38:
	mul.f64 	%fd96, %fd50, 0d3FE45F306DC9C883;
	cvt.rni.s32.f64 	%r86, %fd96;
	cvt.rn.f64.s32 	%fd97, %r86;
	fma.rn.f64 	%fd98, %fd97, 0dBFF921FB54442D18, %fd50;
	fma.rn.f64 	%fd99, %fd97, 0dBC91A62633145C00, %fd98;
	fma.rn.f64 	%fd317, %fd97, 0dB97B839A252049C0, %fd99;
	setp.ltu.f64 	%p11, %fd51, 0d41E0000000000000;
	@%p11 bra 	$L__BB1_40;
	{ // callseq 1, 0
	.param .b64 param0;
	st.param.f64 	[param0], %fd50;
	.param .align 16 .b8 retval0[16];
	call.uni (retval0), 
	__internal_trig_reduction_slowpathd, 
	(
	param0
	);
	ld.param.f64 	%fd317, [retval0];
	ld.param.b32 	%r86, [retval0+8];
	} // callseq 1
$L__BB1_40:
	shl.b32 	%r48, %r86, 6;
	cvt.u64.u32 	%rd21, %r48;
	and.b64  	%rd22, %rd21, 64;
	add.s64 	%rd24, %rd19, %rd22;
	mul.rn.f64 	%fd102, %fd317, %fd317;
	and.b32  	%r49, %r86, 1;
	setp.eq.b32 	%p12, %r49, 1;
	selp.f64 	%fd103, 0dBDA8FF8320FD8164, 0d3DE5DB65F9785EBA, %p12;
	ld.global.nc.v2.f64 	{%fd104, %fd105}, [%rd24];
	fma.rn.f64 	%fd106, %fd103, %fd102, %fd104;
	fma.rn.f64 	%fd107, %fd106, %fd102, %fd105;
	ld.global.nc.v2.f64 	{%fd108, %fd109}, [%rd24+16];
	fma.rn.f64 	%fd110, %fd107, %fd102, %fd108;
	fma.rn.f64 	%fd111, %fd110, %fd102, %fd109;
	ld.global.nc.v2.f64 	{%fd112, %fd113}, [%rd24+32];
	fma.rn.f64 	%fd114, %fd111, %fd102, %fd112;
	fma.rn.f64 	%fd115, %fd114, %fd102, %fd113;
	fma.rn.f64 	%fd116, %fd115, %fd317, %fd317;
	fma.rn.f64 	%fd117, %fd115, %fd102, 0d3FF0000000000000;
	selp.f64 	%fd118, %fd117, %fd116, %p12;
	and.b32  	%r50, %r86, 2;
	setp.eq.s32 	%p13, %r50, 0;
	mov.f64 	%fd119, 0d0000000000000000;
	sub.f64 	%fd120, %fd119, %fd118;
	selp.f64 	%fd121, %fd118, %fd120, %p13;
	mul.f64 	%fd122, %fd57, %fd57;
	mul.f64 	%fd123, %fd121, %fd121;
	add.f64 	%fd124, %fd57, %fd57;
	mul.f64 	%fd125, %fd124, %fd121;
	mul.f64 	%fd126, %fd57, 0d0000000000000000;
	mul.f64 	%fd127, %fd121, 0d0000000000000000;
	add.f64 	%fd128, %fd126, %fd127;
	mul.f64 	%fd129, %fd128, %fd128;
	mul.f64 	%fd130, %fd122, 0d0000000000000000;
	mul.f64 	%fd131, %fd125, 0d0000000000000000;
	add.f64 	%fd132, %fd130, %fd131;
	fma.rn.f64 	%fd133, %fd123, 0d0000000000000000, %fd132;
	div.rn.f64 	%fd134, %fd129, %fd133;
	sub.f64 	%fd135, %fd126, %fd127;
	mul.f64 	%fd136, %fd135, %fd135;
	sub.f64 	%fd137, %fd130, %fd131;
	fma.rn.f64 	%fd138, %fd123, 0d0000000000000000, %fd137;
	div.rn.f64 	%fd139, %fd136, %fd138;
	add.f64 	%fd140, %fd134, %fd139;
	mul.f64 	%fd141, %fd140, 0d3FE0000000000000;
	mul.f64 	%fd142, %fd1, %fd141;
	add.s64 	%rd26, %rd1, %rd15;
	st.global.f64 	[%rd26], %fd142;
	add.s32 	%r75, %r75, %r2;
	setp.lt.s32 	%p14, %r75, %r35;
	@%p14 bra 	$L__BB1_31;
$L__BB1_41:
	ret;

}
.func  (.param .align 16 .b8 func_retval0[16]) __internal_trig_reduction_slowpathd(
	.param .b64 __internal_trig_reduction_slowpathd_param_0
)
{
	.local .align 8 .b8 	__local_depot2[40];
	.reg .b64 	%SP;
	.reg .b64 	%SPL;
	.reg .pred 	%p<10>;
	.reg .b32 	%r<47>;
	.reg .b64 	%rd<74>;
	.reg .b64 	%fd<5>;

	mov.u64 	%SPL, __local_depot2;
	ld.param.f64 	%fd4, [__internal_trig_reduction_slowpathd_param_0];
	add.u64 	%rd1, %SPL, 0;
	{
	.reg .b32 %temp; 
	mov.b64 	{%temp, %r1}, %fd4;
	}
	shr.u32 	%r2, %r1, 20;
	and.b32  	%r3, %r2, 2047;
	setp.eq.s32 	%p1, %r3, 2047;
	mov.b32 	%r46, 0;
	@%p1 bra 	$L__BB2_9;
	add.s32 	%r20, %r3, -1024;
	mov.b64 	%rd20, %fd4;
	shl.b64 	%rd2, %rd20, 11;
	shr.u32 	%r4, %r20, 6;
	sub.s32 	%r45, 15, %r4;
	sub.s32 	%r21, 19, %r4;
	setp.lt.u32 	%p2, %r20, 128;
	selp.b32 	%r6, 18, %r21, %p2;
	setp.ge.s32 	%p3, %r45, %r6;
	mov.b64 	%rd70, 0;
	@%p3 bra 	$L__BB2_4;
	add.s32 	%r23, %r6, %r4;
	neg.s32 	%r43, %r23;
	or.b64  	%rd3, %rd2, -9223372036854775808;
	mov.b64 	%rd70, 0;
	mov.b32 	%r42, 0;
	mov.u64 	%rd25, __cudart_i2opi_d;
	mov.u32 	%r44, %r45;
$L__BB2_3:
	.pragma "nounroll";
	mul.wide.s32 	%rd22, %r42, 8;
	add.s64 	%rd23, %rd1, %rd22;
	mul.wide.s32 	%rd24, %r44, 8;
	add.s64 	%rd26, %rd25, %rd24;
	ld.global.nc.u64 	%rd27, [%rd26];
	{
	.reg .u32 %r0, %r1, %r2, %r3, %alo, %ahi, %blo, %bhi, %clo, %chi;
	mov.b64 	{%alo,%ahi}, %rd27;
	mov.b64 	{%blo,%bhi}, %rd3;
	mov.b64 	{%clo,%chi}, %rd70;
	mad.lo.cc.u32 	%r0, %alo, %blo, %clo;
	madc.hi.cc.u32 	%r1, %alo, %blo, %chi;
	madc.hi.u32 	%r2, %alo, %bhi, 0;
	mad.lo.cc.u32 	%r1, %alo, %bhi, %r1;
	madc.hi.cc.u32 	%r2, %ahi, %blo, %r2;
	madc.hi.u32 	%r3, %ahi, %bhi, 0;
	mad.lo.cc.u32 	%r1, %ahi, %blo, %r1;
	madc.lo.cc.u32 	%r2, %ahi, %bhi, %r2;
	addc.u32 	%r3, %r3, 0;
	mov.b64 	%rd28, {%r0,%r1};
	mov.b64 	%rd70, {%r2,%r3};
	}
	st.local.u64 	[%rd23], %rd28;
	add.s32 	%r44, %r44, 1;
	add.s32 	%r43, %r43, 1;
	add.s32 	%r42, %r42, 1;
	setp.ne.s32 	%p4, %r43, -15;
	mov.u32 	%r45, %r6;
	@%p4 bra 	$L__BB2_3;
$L__BB2_4:
	cvt.s64.s32 	%rd29, %r45;
	cvt.u64.u32 	%rd30, %r4;
	add.s64 	%rd31, %rd30, %rd29;
	shl.b64 	%rd32, %rd31, 3;
	add.s64 	%rd33, %rd1, %rd32;
	st.local.u64 	[%rd33+-120], %rd70;
	and.b32  	%r15, %r2, 63;
	ld.local.u64 	%rd72, [%rd1+16];
	ld.local.u64 	%rd71, [%rd1+24];
	setp.eq.s32 	%p5, %r15, 0;
	@%p5 bra 	$L__BB2_6;
	shl.b64 	%rd34, %rd71, %r15;
	shr.u64 	%rd35, %rd72, 1;
	xor.b32  	%r24, %r15, 63;
	shr.u64 	%rd36, %rd35, %r24;
	or.b64  	%rd71, %rd34, %rd36;
	ld.local.u64 	%rd37, [%rd1+8];
	shl.b64 	%rd38, %rd72, %r15;
	shr.u64 	%rd39, %rd37, 1;
	shr.u64 	%rd40, %rd39, %r24;
	or.b64  	%rd72, %rd38, %rd40;
$L__BB2_6:
	and.b32  	%r25, %r1, -2147483648;
	shr.u64 	%rd41, %rd71, 62;
	cvt.u32.u64 	%r26, %rd41;
	mov.b64 	{%r27, %r28}, %rd71;
	mov.b64 	{%r29, %r30}, %rd72;
	shf.l.wrap.b32 	%r31, %r30, %r27, 2;
	shf.l.wrap.b32 	%r32, %r27, %r28, 2;
	mov.b64 	%rd42, {%r31, %r32};
	shl.b64 	%rd43, %rd72, 2;
	shr.u64 	%rd44, %rd42, 63;
	cvt.u32.u64 	%r33, %rd44;
	add.s32 	%r34, %r33, %r26;
	setp.eq.s32 	%p6, %r25, 0;
	neg.s32 	%r35, %r34;
	selp.b32 	%r46, %r34, %r35, %p6;
	setp.gt.s64 	%p7, %rd42, -1;
	mov.b64 	%rd45, 0;
	{
	.reg .u32 %r0, %r1, %r2, %r3, %a0, %a1, %a2, %a3, %b0, %b1, %b2, %b3;
	mov.b64 	{%a0,%a1}, %rd45;
	mov.b64 	{%a2,%a3}, %rd45;
	mov.b64 	{%b0,%b1}, %rd43;
	mov.b64 	{%b2,%b3}, %rd42;
	sub.cc.u32 	%r0, %a0, %b0;
	subc.cc.u32 	%r1, %a1, %b1;
	subc.cc.u32 	%r2, %a2, %b2;
	subc.u32 	%r3, %a3, %b3;
	mov.b64 	%rd46, {%r0,%r1};
	mov.b64 	%rd47, {%r2,%r3};
	}
	xor.b32  	%r36, %r25, -2147483648;
	selp.b64 	%rd73, %rd42, %rd47, %p7;
	selp.b64 	%rd14, %rd43, %rd46, %p7;
	selp.b32 	%r17, %r25, %r36, %p7;
	clz.b64 	%r37, %rd73;
	cvt.u64.u32 	%rd15, %r37;
	setp.eq.s32 	%p8, %r37, 0;
	@%p8 bra 	$L__BB2_8;
	cvt.u32.u64 	%r38, %rd15;
	and.b32  	%r39, %r38, 63;
	shl.b64 	%rd48, %rd73, %r39;
	shr.u64 	%rd49, %rd14, 1;
	not.b32 	%r40, %r38;
	and.b32  	%r41, %r40, 63;
	shr.u64 	%rd50, %rd49, %r41;
	or.b64  	%rd73, %rd48, %rd50;
$L__BB2_8:
	mov.b64 	%rd51, -3958705157555305931;
	{
	.reg .u32 %r0, %r1, %r2, %r3, %alo, %ahi, %blo, %bhi;
	mov.b64 	{%alo,%ahi}, %rd73;
	mov.b64 	{%blo,%bhi}, %rd51;
	mul.lo.u32 	%r0, %alo, %blo;
	mul.hi.u32 	%r1, %alo, %blo;
	mad.lo.cc.u32 	%r1, %alo, %bhi, %r1;
	madc.hi.u32 	%r2, %alo, %bhi, 0;
	mad.lo.cc.u32 	%r1, %ahi, %blo, %r1;
	madc.hi.cc.u32 	%r2, %ahi, %blo, %r2;
	madc.hi.u32 	%r3, %ahi, %bhi, 0;
	mad.lo.cc.u32 	%r2, %ahi, %bhi, %r2;
	addc.u32 	%r3, %r3, 0;
	mov.b64 	%rd52, {%r0,%r1};
	mov.b64 	%rd53, {%r2,%r3};
	}
	setp.gt.s64 	%p9, %rd53, 0;
	{
	.reg .u32 %r0, %r1, %r2, %r3, %a0, %a1, %a2, %a3, %b0, %b1, %b2, %b3;
	mov.b64 	{%a0,%a1}, %rd52;
	mov.b64 	{%a2,%a3}, %rd53;
	mov.b64 	{%b0,%b1}, %rd52;
	mov.b64 	{%b2,%b3}, %rd53;
	add.cc.u32 	%r0, %a0, %b0;
	addc.cc.u32 	%r1, %a1, %b1;
	addc.cc.u32 	%r2, %a2, %b2;
	addc.u32 	%r3, %a3, %b3;
	mov.b64 	%rd54, {%r0,%r1};
	mov.b64 	%rd55, {%r2,%r3};
	}
	selp.b64 	%rd56, %rd55, %rd53, %p9;
	selp.s64 	%rd57, -1, 0, %p9;
	sub.s64 	%rd58, %rd57, %rd15;
	cvt.u64.u32 	%rd59, %r17;
	shl.b64 	%rd60, %rd59, 32;
	add.s64 	%rd61, %rd56, 1;
	shr.u64 	%rd62, %rd61, 10;
	add.s64 	%rd63, %rd62, 1;
	shr.u64 	%rd64, %rd63, 1;
	shl.b64 	%rd65, %rd58, 52;
	add.s64 	%rd66, %rd65, %rd64;
	add.s64 	%rd67, %rd66, 4602678819172646912;
	or.b64  	%rd68, %rd67, %rd60;
	mov.b64 	%fd4, %rd68;
$L__BB2_9:
	st.param.f64 	[func_retval0], %fd4;
	st.param.b32 	[func_retval0+8], %r46;
	ret;

}


// ===== COMPILED SASS (sm_100) =====

	.target	sm_100

	.elftype	@"ET_EXEC"


//--------------------- .note.nv.tkinfo           --------------------------
	.section	.note.nv.tkinfo,"",@"SHT_NOTE"
	.sectionflags	@"SHF_NOTE_NV_TKINFO"
	.tkinfo
        /*0018*/ 	.word	0x00000002
        /*0030*/ 	.string	""
        /*0030*/ 	.string	"ptxas"
        /*0030*/ 	.string	"Cuda compilation tools, release 13.0, V13.0.88"
        /*0030*/ 	.string	"Build cuda_13.0.r13.0/compiler.36424714_0"
        /*0030*/ 	.string	"-arch sm_100 -m 64 "



//--------------------- .note.nv.cuinfo           --------------------------
	.section	.note.nv.cuinfo,"",@"SHT_NOTE"
	.sectionflags	@"SHF_NOTE_NV_CUINFO"
        /*0018*/ 	.short	0x0002
        /*001a*/ 	.short	0x0064
        /*001c*/ 	.short	0x0082
	.zero		2


//--------------------- .nv.info                  --------------------------
	.section	.nv.info,"",@"SHT_CUDA_INFO"
	.align	4


	//----- nvinfo : EIATTR_REGCOUNT
	.align		4
        /*0000*/ 	.byte	0x04, 0x2f
        /*0002*/ 	.short	(.L_4 - .L_3)
	.align		4
.L_3:
        /*0004*/ 	.word	index@(_cupy_lombscargle_float32)
        /*0008*/ 	.word	0x0000001e


	//----- nvinfo : EIATTR_FRAME_SIZE
	.align		4
.L_4:
        /*000c*/ 	.byte	0x04, 0x11
        /*000e*/ 	.short	(.L_6 - .L_5)
	.align		4
.L_5:
        /*0010*/ 	.word	index@($__internal_1_$__cuda_sm3x_div_rn_noftz_f32_slowpath)
        /*0014*/ 	.word	0x00000020


	//----- nvinfo : EIATTR_FRAME_SIZE
	.align		4
.L_6:
        /*0018*/ 	.byte	0x04, 0x11
        /*001a*/ 	.short	(.L_8 - .L_7)
	.align		4
.L_7:
        /*001c*/ 	.word	index@(_cupy_lombscargle_float32)
        /*0020*/ 	.word	0x00000020


	//----- nvinfo : EIATTR_REGCOUNT
	.align		4
.L_8:
        /*0024*/ 	.byte	0x04, 0x2f
        /*0026*/ 	.short	(.L_10 - .L_9)
	.align		4
.L_9:
        /*0028*/ 	.word	index@(_cupy_lombscargle_float64)
        /*002c*/ 	.word	0x00000030


	//----- nvinfo : EIATTR_FRAME_SIZE
	.align		4
.L_10:
        /*0030*/ 	.byte	0x04, 0x11
        /*0032*/ 	.short	(.L_12 - .L_11)
	.align		4
.L_11:
        /*0034*/ 	.word	index@($_cupy_lombscargle_float64$__internal_trig_reduction_slowpathd)
        /*0038*/ 	.word	0x00000028


	//----- nvinfo : EIATTR_FRAME_SIZE
	.align		4
.L_12:
        /*003c*/ 	.byte	0x04, 0x11
        /*003e*/ 	.short	(.L_14 - .L_13)
	.align		4
.L_13:
        /*0040*/ 	.word	index@($__internal_0_$__cuda_sm20_div_rn_f64_full)
        /*0044*/ 	.word	0x00000028


	//----- nvinfo : EIATTR_FRAME_SIZE
	.align		4
.L_14:
        /*0048*/ 	.byte	0x04, 0x11
        /*004a*/ 	.short	(.L_16 - .L_15)
	.align		4
.L_15:
        /*004c*/ 	.word	index@(_cupy_lombscargle_float64)
        /*0050*/ 	.word	0x00000028


	//----- nvinfo : EIATTR_MIN_STACK_SIZE
	.align		4
.L_16:
        /*0054*/ 	.byte	0x04, 0x12
        /*0056*/ 	.short	(.L_18 - .L_17)
	.align		4
.L_17:
        /*0058*/ 	.word	index@(_cupy_lombscargle_float64)
        /*005c*/ 	.word	0x00000028


	//----- nvinfo : EIATTR_MIN_STACK_SIZE
	.align		4
.L_18:
        /*0060*/ 	.byte	0x04, 0x12
        /*0062*/ 	.short	(.L_20 - .L_19)
	.align		4
.L_19:
        /*0064*/ 	.word	index@(_cupy_lombscargle_float32)
        /*0068*/ 	.word	0x00000020
.L_20:


//--------------------- .nv.compat                --------------------------
	.section	.nv.compat,"",@"SHT_CUDA_COMPAT_INFO"
	.align	4
        /*0000*/ 	.byte	0x02, 0x09, 0x00, 0x00, 0x02, 0x02, 0x01, 0x00, 0x02, 0x05, 0x05, 0x00, 0x03, 0x07, 0x01, 0x01
        /*0010*/ 	.byte	0x02, 0x03, 0x00, 0x00, 0x02, 0x06, 0x01, 0x00, 0x04, 0x0b, 0x08, 0x00, 0x01, 0x00, 0x00, 0x00
        /*0020*/ 	.byte	0x00, 0x00, 0x00, 0x00


//--------------------- .nv.info._cupy_lombscargle_float64 --------------------------
	.section	.nv.info._cupy_lombscargle_float64,"",@"SHT_CUDA_INFO"
	.sectionflags	@""
	.align	4


	//----- nvinfo : EIATTR_CUDA_API_VERSION
	.align		4
        /*0000*/ 	.byte	0x04, 0x37
        /*0002*/ 	.short	(.L_22 - .L_21)
.L_21:
        /*0004*/ 	.word	0x00000082


	//----- nvinfo : EIATTR_KPARAM_INFO
	.align		4
.L_22:
        /*0008*/ 	.byte	0x04, 0x17
        /*000a*/ 	.short	(.L_24 - .L_23)
.L_23:
        /*000c*/ 	.word	0x00000000
        /*0010*/ 	.short	0x0006
        /*0012*/ 	.short	0x0028
        /*0014*/ 	.byte	0x00, 0xf5, 0x21, 0x00


	//----- nvinfo : EIATTR_KPARAM_INFO
	.align		4
.L_24:
        /*0018*/ 	.byte	0x04, 0x17
        /*001a*/ 	.short	(.L_26 - .L_25)
.L_25:
        /*001c*/ 	.word	0x00000000
        /*0020*/ 	.short	0x0005
        /*0022*/ 	.short	0x0020
        /*0024*/ 	.byte	0x00, 0xf5, 0x21, 0x00


	//----- nvinfo : EIATTR_KPARAM_INFO
	.align		4
.L_26:
        /*0028*/ 	.byte	0x04, 0x17
        /*002a*/ 	.short	(.L_28 - .L_27)
.L_27:
        /*002c*/ 	.word	0x00000000
        /*0030*/ 	.short	0x0004
        /*0032*/ 	.short	0x0018
        /*0034*/ 	.byte	0x00, 0xf5, 0x21, 0x00


	//----- nvinfo : EIATTR_KPARAM_INFO
	.align		4
.L_28:
        /*0038*/ 	.byte	0x04, 0x17
        /*003a*/ 	.short	(.L_30 - .L_29)
.L_29:
        /*003c*/ 	.word	0x00000000
        /*0040*/ 	.short	0x0003
        /*0042*/ 	.short	0x0010
        /*0044*/ 	.byte	0x00, 0xf5, 0x21, 0x00


	//----- nvinfo : EIATTR_KPARAM_INFO
	.align		4
.L_30:
        /*0048*/ 	.byte	0x04, 0x17
        /*004a*/ 	.short	(.L_32 - .L_31)
.L_31:
        /*004c*/ 	.word	0x00000000
        /*0050*/ 	.short	0x0002
        /*0052*/ 	.short	0x0008
        /*0054*/ 	.byte	0x00, 0xf5, 0x21, 0x00


	//----- nvinfo : EIATTR_KPARAM_INFO
	.align		4
.L_32:
        /*0058*/ 	.byte	0x04, 0x17
        /*005a*/ 	.short	(.L_34 - .L_33)
.L_33:
        /*005c*/ 	.word	0x00000000
        /*0060*/ 	.short	0x0001
        /*0062*/ 	.short	0x0004
        /*0064*/ 	.byte	0x00, 0xf0, 0x11, 0x00


	//----- nvinfo : EIATTR_KPARAM_INFO
	.align		4
.L_34:
        /*0068*/ 	.byte	0x04, 0x17
        /*006a*/ 	.short	(.L_36 - .L_35)
.L_35:
        /*006c*/ 	.word	0x00000000
        /*0070*/ 	.short	0x0000
        /*0072*/ 	.short	0x0000
        /*0074*/ 	.byte	0x00, 0xf0, 0x11, 0x00


	//----- nvinfo : EIATTR_SPARSE_MMA_MASK
	.align		4
.L_36:
        /*0078*/ 	.byte	0x03, 0x50
        /*007a*/ 	.short	0x0000


	//----- nvinfo : EIATTR_MAXREG_COUNT
	.align		4
        /*007c*/ 	.byte	0x03, 0x1b
        /*007e*/ 	.short	0x00ff


	//----- nvinfo : EIATTR_MERCURY_ISA_VERSION
	.align		4
        /*0080*/ 	.byte	0x03, 0x5f
        /*0082*/ 	.short	0x0101


	//----- nvinfo : EIATTR_VRC_CTA_INIT_COUNT
	.align		4
        /*0084*/ 	.byte	0x02, 0x4a
	.zero		1
	.zero		1


	//----- nvinfo : EIATTR_EXIT_INSTR_OFFSETS
	.align		4
        /*0088*/ 	.byte	0x04, 0x1c
        /*008a*/ 	.short	(.L_38 - .L_37)


	//   ....[0]....
.L_37:
        /*008c*/ 	.word	0x000001f0


	//   ....[1]....
        /*0090*/ 	.word	0x00002060


	//   ....[2]....
        /*0094*/ 	.word	0x00002db0


	//----- nvinfo : EIATTR_CRS_STACK_SIZE
	.align		4
.L_38:
        /*0098*/ 	.byte	0x04, 0x1e
        /*009a*/ 	.short	(.L_40 - .L_39)
.L_39:
        /*009c*/ 	.word	0x00000000


	//----- nvinfo : EIATTR_CBANK_PARAM_SIZE
	.align		4
.L_40:
        /*00a0*/ 	.byte	0x03, 0x19
        /*00a2*/ 	.short	0x0030


	//----- nvinfo : EIATTR_PARAM_CBANK
	.align		4
        /*00a4*/ 	.byte	0x04, 0x0a
        /*00a6*/ 	.short	(.L_42 - .L_41)
	.align		4
.L_41:
        /*00a8*/ 	.word	index@(.nv.constant0._cupy_lombscargle_float64)
        /*00ac*/ 	.short	0x0380
        /*00ae*/ 	.short	0x0030


	//----- nvinfo : EIATTR_SW_WAR
	.align		4
.L_42:
        /*00b0*/ 	.byte	0x04, 0x36
        /*00b2*/ 	.short	(.L_44 - .L_43)
.L_43:
        /*00b4*/ 	.word	0x00000008
.L_44:


//--------------------- .nv.info._cupy_lombscargle_float32 --------------------------
	.section	.nv.info._cupy_lombscargle_float32,"",@"SHT_CUDA_INFO"
	.sectionflags	@""
	.align	4


	//----- nvinfo : EIATTR_CUDA_API_VERSION
	.align		4
        /*0000*/ 	.byte	0x04, 0x37
        /*0002*/ 	.short	(.L_46 - .L_45)
.L_45:
        /*0004*/ 	.word	0x00000082


	//----- nvinfo : EIATTR_KPARAM_INFO
	.align		4
.L_46:
        /*0008*/ 	.byte	0x04, 0x17
        /*000a*/ 	.short	(.L_48 - .L_47)
.L_47:
        /*000c*/ 	.word	0x00000000
        /*0010*/ 	.short	0x0006
        /*0012*/ 	.short	0x0028
        /*0014*/ 	.byte	0x00, 0xf5, 0x21, 0x00


	//----- nvinfo : EIATTR_KPARAM_INFO
	.align		4
.L_48:
        /*0018*/ 	.byte	0x04, 0x17
        /*001a*/ 	.short	(.L_50 - .L_49)
.L_49:
        /*001c*/ 	.word	0x00000000
        /*0020*/ 	.short	0x0005
        /*0022*/ 	.short	0x0020
        /*0024*/ 	.byte	0x00, 0xf5, 0x21, 0x00


	//----- nvinfo : EIATTR_KPARAM_INFO
	.align		4
.L_50:
        /*0028*/ 	.byte	0x04, 0x17
        /*002a*/ 	.short	(.L_52 - .L_51)
.L_51:
        /*002c*/ 	.word	0x00000000
        /*0030*/ 	.short	0x0004
        /*0032*/ 	.short	0x0018
        /*0034*/ 	.byte	0x00, 0xf5, 0x21, 0x00


	//----- nvinfo : EIATTR_KPARAM_INFO
	.align		4
.L_52:
        /*0038*/ 	.byte	0x04, 0x17
        /*003a*/ 	.short	(.L_54 - .L_53)
.L_53:
        /*003c*/ 	.word	0x00000000
        /*0040*/ 	.short	0x0003
        /*0042*/ 	.short	0x0010
        /*0044*/ 	.byte	0x00, 0xf5, 0x21, 0x00


	//----- nvinfo : EIATTR_KPARAM_INFO
	.align		4
.L_54:
        /*0048*/ 	.byte	0x04, 0x17
        /*004a*/ 	.short	(.L_56 - .L_55)
.L_55:
        /*004c*/ 	.word	0x00000000
        /*0050*/ 	.short	0x0002
        /*0052*/ 	.short	0x0008
        /*0054*/ 	.byte	0x00, 0xf5, 0x21, 0x00


	//----- nvinfo : EIATTR_KPARAM_INFO
	.align		4
.L_56:
        /*0058*/ 	.byte	0x04, 0x17
        /*005a*/ 	.short	(.L_58 - .L_57)
.L_57:
        /*005c*/ 	.word	0x00000000
        /*0060*/ 	.short	0x0001
        /*0062*/ 	.short	0x0004
        /*0064*/ 	.byte	0x00, 0xf0, 0x11, 0x00


	//----- nvinfo : EIATTR_KPARAM_INFO
	.align		4
.L_58:
        /*0068*/ 	.byte	0x04, 0x17
        /*006a*/ 	.short	(.L_60 - .L_59)
.L_59:
        /*006c*/ 	.word	0x00000000
        /*0070*/ 	.short	0x0000
        /*0072*/ 	.short	0x0000
        /*0074*/ 	.byte	0x00, 0xf0, 0x11, 0x00


	//----- nvinfo : EIATTR_SPARSE_MMA_MASK
	.align		4
.L_60:
        /*0078*/ 	.byte	0x03, 0x50
        /*007a*/ 	.short	0x0000


	//----- nvinfo : EIATTR_MAXREG_COUNT
	.align		4
        /*007c*/ 	.byte	0x03, 0x1b
        /*007e*/ 	.short	0x00ff


	//----- nvinfo : EIATTR_MERCURY_ISA_VERSION
	.align		4
        /*0080*/ 	.byte	0x03, 0x5f
        /*0082*/ 	.short	0x0101


	//----- nvinfo : EIATTR_VRC_CTA_INIT_COUNT
	.align		4
        /*0084*/ 	.byte	0x02, 0x4a
	.zero		1
	.zero		1


	//----- nvinfo : EIATTR_EXIT_INSTR_OFFSETS
	.align		4
        /*0088*/ 	.byte	0x04, 0x1c
        /*008a*/ 	.short	(.L_62 - .L_61)


	//   ....[0]....
.L_61:
        /*008c*/ 	.word	0x000000a0


	//   ....[1]....
        /*0090*/ 	.word	0x00001da0


	//----- nvinfo : EIATTR_CRS_STACK_SIZE
	.align		4
.L_62:
        /*0094*/ 	.byte	0x04, 0x1e
        /*0096*/ 	.short	(.L_64 - .L_63)
.L_63:
        /*0098*/ 	.word	0x00000000


	//----- nvinfo : EIATTR_CBANK_PARAM_SIZE
	.align		4
.L_64:
        /*009c*/ 	.byte	0x03, 0x19
        /*009e*/ 	.short	0x0030


	//----- nvinfo : EIATTR_PARAM_CBANK
	.align		4
        /*00a0*/ 	.byte	0x04, 0x0a
        /*00a2*/ 	.short	(.L_66 - .L_65)
	.align		4
.L_65:
        /*00a4*/ 	.word	index@(.nv.constant0._cupy_lombscargle_float32)
        /*00a8*/ 	.short	0x0380
        /*00aa*/ 	.short	0x0030


	//----- nvinfo : EIATTR_SW_WAR
	.align		4
.L_66:
        /*00ac*/ 	.byte	0x04, 0x36
        /*00ae*/ 	.short	(.L_68 - .L_67)
.L_67:
        /*00b0*/ 	.word	0x00000008
.L_68:


//--------------------- .nv.callgraph             --------------------------
	.section	.nv.callgraph,"",@"SHT_CUDA_CALLGRAPH"
	.align	4
	.sectionentsize	8
	.align		4
        /*0000*/ 	.word	0x00000000
	.align		4
        /*0004*/ 	.word	0xffffffff
	.align		4
        /*0008*/ 	.word	0x00000000
	.align		4
        /*000c*/ 	.word	0xfffffffe
	.align		4
        /*0010*/ 	.word	0x00000000
	.align		4
        /*0014*/ 	.word	0xfffffffd
	.align		4
        /*0018*/ 	.word	0x00000000
	.align		4
        /*001c*/ 	.word	0xfffffffc


//--------------------- .nv.constant4             --------------------------
	.section	.nv.constant4,"a",@progbits
	.align	8
	.align		8
.nv.constant4:
        /*0000*/ 	.dword	__cudart_i2opi_f
	.align		8
        /*0008*/ 	.dword	__cudart_i2opi_d
	.align		8
        /*0010*/ 	.dword	__cudart_sin_cos_coeffs


//--------------------- .text._cupy_lombscargle_float64 --------------------------
	.section	.text._cupy_lombscargle_float64,"ax",@progbits
	.align	128
        .global         _cupy_lombscargle_float64
        .type           _cupy_lombscargle_float64,@function
        .size           _cupy_lombscargle_float64,(.L_x_94 - _cupy_lombscargle_float64)
        .other          _cupy_lombscargle_float64,@"STO_CUDA_ENTRY STV_DEFAULT"
_cupy_lombscargle_float64:
.text._cupy_lombscargle_float64:
[----:B------:R-:W0:Y:S08]  /*0000*/  LDC R1, c[0x0][0x37c] ;  /* 0x0000df00ff017b82 */ /* 0x000e300000000800 */
[----:B------:R-:W1:Y:S01]  /*0010*/  LDC.64 R2, c[0x0][0x3a8] ;  /* 0x0000ea00ff027b82 */ /* 0x000e620000000a00 */
[----:B------:R-:W1:Y:S01]  /*0020*/  LDCU.64 UR6, c[0x0][0x358] ;  /* 0x00006b00ff0677ac */ /* 0x000e620008000a00 */
[----:B0-----:R-:W-:Y:S01]  /*0030*/  VIADD R1, R1, 0xffffffd8 ;  /* 0xffffffd801017836 */ /* 0x001fe20000000000 */
[----:B-1----:R0:W2:Y:S01]  /*0040*/  LDG.E.64.CONSTANT R24, desc[UR6][R2.64] ;  /* 0x0000000602187981 */ /* 0x0020a2000c1e9b00 */
[----:B------:R-:W-:-:S04]  /*0050*/  IMAD.MOV.U32 R4, RZ, RZ, 0x1 ;  /* 0x00000001ff047424 */ /* 0x000fc800078e00ff */
[----:B------:R-:W1:Y:S01]  /*0060*/  S2UR UR4, SR_CTAID.X ;  /* 0x00000000000479c3 */ /* 0x000e620000002500 */
[----:B------:R-:W1:Y:S07]  /*0070*/  S2R R0, SR_TID.X ;  /* 0x0000000000007919 */ /* 0x000e6e0000002100 */
[----:B0-----:R-:W1:Y:S01]  /*0080*/  LDC R3, c[0x0][0x360] ;  /* 0x0000d800ff037b82 */ /* 0x001e620000000800 */
[----:B------:R-:W0:Y:S01]  /*0090*/  LDCU UR5, c[0x0][0x370] ;  /* 0x00006e00ff0577ac */ /* 0x000e220008000800 */
[----:B-1----:R-:W-:-:S02]  /*00a0*/  IMAD R0, R3, UR4, R0 ;  /* 0x0000000403007c24 */ /* 0x002fc4000f8e0200 */
[----:B0-----:R-:W-:Y:S01]  /*00b0*/  IMAD R3, R3, UR5, RZ ;  /* 0x0000000503037c24 */ /* 0x001fe2000f8e02ff */
[----:B--2---:R-:W0:Y:S01]  /*00c0*/  MUFU.RCP64H R5, R25 ;  /* 0x0000001900057308 */ /* 0x004e220000001800 */
[C---:B------:R-:W-:Y:S02]  /*00d0*/  DSETP.NEU.AND P1, PT, R24.reuse, RZ, PT ;  /* 0x000000ff1800722a */ /* 0x040fe40003f2d000 */
[----:B0-----:R-:W-:-:S08]  /*00e0*/  DFMA R6, -R24, R4, 1 ;  /* 0x3ff000001806742b */ /* 0x001fd00000000104 */
[----:B------:R-:W-:-:S08]  /*00f0*/  DFMA R6, R6, R6, R6 ;  /* 0x000000060606722b */ /* 0x000fd00000000006 */
[----:B------:R-:W-:-:S08]  /*0100*/  DFMA R6, R4, R6, R4 ;  /* 0x000000060406722b */ /* 0x000fd00000000004 */
[----:B------:R-:W-:-:S08]  /*0110*/  DFMA R4, -R24, R6, 1 ;  /* 0x3ff000001804742b */ /* 0x000fd00000000106 */
[----:B------:R-:W-:-:S08]  /*0120*/  DFMA R4, R6, R4, R6 ;  /* 0x000000040604722b */ /* 0x000fd00000000006 */
[----:B------:R-:W-:-:S08]  /*0130*/  DMUL R16, R4, 2 ;  /* 0x4000000004107828 */ /* 0x000fd00000000000 */
[----:B------:R-:W-:-:S08]  /*0140*/  DFMA R6, -R24, R16, 2 ;  /* 0x400000001806742b */ /* 0x000fd00000000110 */
[----:B------:R-:W-:-:S10]  /*0150*/  DFMA R16, R4, R6, R16 ;  /* 0x000000060410722b */ /* 0x000fd40000000010 */
[----:B------:R-:W-:-:S05]  /*0160*/  FFMA R2, RZ, R25, R17 ;  /* 0x00000019ff027223 */ /* 0x000fca0000000011 */
[----:B------:R-:W-:-:S13]  /*0170*/  FSETP.GT.AND P0, PT, |R2|, 1.469367938527859385e-39, PT ;  /* 0x001000000200780b */ /* 0x000fda0003f04200 */
[----:B------:R-:W-:Y:S05]  /*0180*/  @P0 BRA `(.L_x_0) ;  /* 0x0000000000100947 */ /* 0x000fea0003800000 */
[----:B------:R-:W-:Y:S01]  /*0190*/  IMAD.MOV.U32 R16, RZ, RZ, RZ ;  /* 0x000000ffff107224 */ /* 0x000fe200078e00ff */
[----:B------:R-:W-:Y:S01]  /*01a0*/  MOV R2, 0x1d0 ;  /* 0x000001d000027802 */ /* 0x000fe20000000f00 */
[----:B------:R-:W-:-:S07]  /*01b0*/  IMAD.MOV.U32 R17, RZ, RZ, 0x40000000 ;  /* 0x40000000ff117424 */ /* 0x000fce00078e00ff */
[----:B------:R-:W-:Y:S05]  /*01c0*/  CALL.REL.NOINC `($__internal_0_$__cuda_sm20_div_rn_f64_full) ;  /* 0x0000002800fc7944 */ /* 0x000fea0003c00000 */
.L_x_0:
[----:B------:R-:W0:Y:S02]  /*01d0*/  LDCU UR4, c[0x0][0x384] ;  /* 0x00007080ff0477ac */ /* 0x000e240008000800 */
[----:B0-----:R-:W-:-:S13]  /*01e0*/  ISETP.GE.AND P0, PT, R0, UR4, PT ;  /* 0x0000000400007c0c */ /* 0x001fda000bf06270 */
[----:B------:R-:W-:Y:S05]  /*01f0*/  @P0 EXIT ;  /* 0x000000000000094d */ /* 0x000fea0003800000 */
[----:B------:R-:W0:Y:S01]  /*0200*/  LDCU UR4, c[0x0][0x380] ;  /* 0x00007000ff0477ac */ /* 0x000e220008000800 */
[----:B------:R-:W-:Y:S02]  /*0210*/  FSEL R4, R16, RZ, P1 ;  /* 0x000000ff10047208 */ /* 0x000fe40000800000 */
[----:B------:R-:W-:Y:S01]  /*0220*/  FSEL R5, R17, 1.875, P1 ;  /* 0x3ff0000011057808 */ /* 0x000fe20000800000 */
[----:B0-----:R-:W-:-:S09]  /*0230*/  UISETP.GE.AND UP0, UPT, UR4, 0x1, UPT ;  /* 0x000000010400788c */ /* 0x001fd2000bf06270 */
[----:B------:R-:W-:Y:S05]  /*0240*/  BRA.U !UP0, `(.L_x_1) ;  /* 0x0000001d08887547 */ /* 0x000fea000b800000 */
[----:B------:R-:W0:Y:S01]  /*0250*/  LDCU.64 UR8, c[0x4][0x10] ;  /* 0x01000200ff0877ac */ /* 0x000e220008000a00 */
[----:B------:R-:W-:-:S12]  /*0260*/  UIADD3 UR4, UPT, UPT, -UR4, URZ, URZ ;  /* 0x000000ff04047290 */ /* 0x000fd8000fffe1ff */
.L_x_30:
[----:B------:R-:W1:Y:S01]  /*0270*/  LDC.64 R28, c[0x0][0x398] ;  /* 0x0000e600ff1c7b82 */ /* 0x000e620000000a00 */
[----:B------:R-:W2:Y:S01]  /*0280*/  LDCU.64 UR10, c[0x0][0x388] ;  /* 0x00007100ff0a77ac */ /* 0x000ea20008000a00 */
[----:B------:R-:W3:Y:S01]  /*0290*/  LDCU.64 UR12, c[0x0][0x390] ;  /* 0x00007200ff0c77ac */ /* 0x000ee20008000a00 */
[----:B-1----:R-:W-:-:S06]  /*02a0*/  IMAD.WIDE R28, R0, 0x8, R28 ;  /* 0x00000008001c7825 */ /* 0x002fcc00078e021c */
[----:B------:R-:W5:Y:S01]  /*02b0*/  LDG.E.64.CONSTANT R28, desc[UR6][R28.64] ;  /* 0x000000061c1c7981 */ /* 0x000f62000c1e9b00 */
[----:B--2---:R-:W-:Y:S01]  /*02c0*/  IMAD.U32 R32, RZ, RZ, UR10 ;  /* 0x0000000aff207e24 */ /* 0x004fe2000f8e00ff */
[----:B------:R-:W-:Y:S01]  /*02d0*/  CS2R R14, SRZ ;  /* 0x00000000000e7805 */ /* 0x000fe2000001ff00 */
[----:B------:R-:W-:Y:S01]  /*02e0*/  IMAD.U32 R33, RZ, RZ, UR11 ;  /* 0x0000000bff217e24 */ /* 0x000fe2000f8e00ff */
[----:B------:R-:W-:Y:S01]  /*02f0*/  CS2R R6, SRZ ;  /* 0x0000000000067805 */ /* 0x000fe2000001ff00 */
[----:B---3--:R-:W-:Y:S01]  /*0300*/  IMAD.U32 R30, RZ, RZ, UR12 ;  /* 0x0000000cff1e7e24 */ /* 0x008fe2000f8e00ff */
[----:B------:R-:W-:Y:S01]  /*0310*/  CS2R R8, SRZ ;  /* 0x0000000000087805 */ /* 0x000fe2000001ff00 */
[----:B------:R-:W-:Y:S01]  /*0320*/  IMAD.U32 R31, RZ, RZ, UR13 ;  /* 0x0000000dff1f7e24 */ /* 0x000fe2000f8e00ff */
[----:B------:R-:W-:Y:S01]  /*0330*/  CS2R R10, SRZ ;  /* 0x00000000000a7805 */ /* 0x000fe2000001ff00 */
[----:B------:R-:W-:Y:S01]  /*0340*/  IMAD.U32 R2, RZ, RZ, UR4 ;  /* 0x00000004ff027e24 */ /* 0x000fe2000f8e00ff */
[----:B------:R-:W-:-:S07]  /*0350*/  CS2R R12, SRZ ;  /* 0x00000000000c7805 */ /* 0x000fce000001ff00 */
.L_x_10:
[----:B------:R-:W2:Y:S01]  /*0360*/  LDG.E.64.CONSTANT R34, desc[UR6][R32.64] ;  /* 0x0000000620227981 */ /* 0x000ea2000c1e9b00 */
[----:B------:R-:W-:Y:S01]  /*0370*/  BSSY.RECONVERGENT B0, `(.L_x_2) ;  /* 0x0000020000007945 */ /* 0x000fe20003800200 */
[----:B--2--5:R-:W-:-:S08]  /*0380*/  DMUL R34, R28, R34 ;  /* 0x000000221c227228 */ /* 0x024fd00000000000 */
[----:B------:R-:W-:-:S14]  /*0390*/  DSETP.NEU.AND P2, PT, |R34|, +INF , PT ;  /* 0x7ff000002200742a */ /* 0x000fdc0003f4d200 */
[----:B------:R-:W-:Y:S05]  /*03a0*/  @!P2 BRA `(.L_x_3) ;  /* 0x000000000068a947 */ /* 0x000fea0003800000 */
[----:B------:R-:W-:Y:S01]  /*03b0*/  UMOV UR10, 0x6dc9c883 ;  /* 0x6dc9c883000a7882 */ /* 0x000fe20000000000 */
[----:B------:R-:W-:Y:S01]  /*03c0*/  UMOV UR11, 0x3fe45f30 ;  /* 0x3fe45f30000b7882 */ /* 0x000fe20000000000 */
[C---:B------:R-:W-:Y:S01]  /*03d0*/  DSETP.GE.AND P0, PT, |R34|.reuse, 2.14748364800000000000e+09, PT ;  /* 0x41e000002200742a */ /* 0x040fe20003f06200 */
[----:B------:R-:W-:Y:S01]  /*03e0*/  BSSY.RECONVERGENT B1, `(.L_x_4) ;  /* 0x0000014000017945 */ /* 0x000fe20003800200 */
[----:B------:R-:W-:Y:S01]  /*03f0*/  DMUL R16, R34, UR10 ;  /* 0x0000000a22107c28 */ /* 0x000fe20008000000 */
[----:B------:R-:W-:Y:S01]  /*0400*/  UMOV UR10, 0x54442d18 ;  /* 0x54442d18000a7882 */ /* 0x000fe20000000000 */
[----:B------:R-:W-:-:S08]  /*0410*/  UMOV UR11, 0x3ff921fb ;  /* 0x3ff921fb000b7882 */ /* 0x000fd00000000000 */
[----:B------:R-:W1:Y:S08]  /*0420*/  F2I.F64 R16, R16 ;  /* 0x0000001000107311 */ /* 0x000e700000301100 */
[----:B-1----:R-:W1:Y:S02]  /*0430*/  I2F.F64 R40, R16 ;  /* 0x0000001000287312 */ /* 0x002e640000201c00 */
[----:B-1----:R-:W-:Y:S01]  /*0440*/  DFMA R18, R40, -UR10, R34 ;  /* 0x8000000a28127c2b */ /* 0x002fe20008000022 */
[----:B------:R-:W-:Y:S01]  /*0450*/  UMOV UR10, 0x33145c00 ;  /* 0x33145c00000a7882 */ /* 0x000fe20000000000 */
[----:B------:R-:W-:-:S06]  /*0460*/  UMOV UR11, 0x3c91a626 ;  /* 0x3c91a626000b7882 */ /* 0x000fcc0000000000 */
[----:B------:R-:W-:Y:S01]  /*0470*/  DFMA R18, R40, -UR10, R18 ;  /* 0x8000000a28127c2b */ /* 0x000fe20008000012 */
[----:B------:R-:W-:Y:S01]  /*0480*/  UMOV UR10, 0x252049c0 ;  /* 0x252049c0000a7882 */ /* 0x000fe20000000000 */
[----:B------:R-:W-:-:S06]  /*0490*/  UMOV UR11, 0x397b839a ;  /* 0x397b839a000b7882 */ /* 0x000fcc0000000000 */
[----:B------:R-:W-:Y:S01]  /*04a0*/  DFMA R40, R40, -UR10, R18 ;  /* 0x8000000a28287c2b */ /* 0x000fe20008000012 */
[----:B------:R-:W-:Y:S10]  /*04b0*/  @!P0 BRA `(.L_x_5) ;  /* 0x0000000000188947 */ /* 0x000ff40003800000 */
[----:B------:R-:W-:Y:S01]  /*04c0*/  IMAD.MOV.U32 R18, RZ, RZ, R34 ;  /* 0x000000ffff127224 */ /* 0x000fe200078e0022 */
[----:B------:R-:W-:Y:S01]  /*04d0*/  MOV R38, 0x500 ;  /* 0x0000050000267802 */ /* 0x000fe20000000f00 */
[----:B------:R-:W-:-:S07]  /*04e0*/  IMAD.MOV.U32 R39, RZ, RZ, R35 ;  /* 0x000000ffff277224 */ /* 0x000fce00078e0023 */
[----:B0-----:R-:W-:Y:S05]  /*04f0*/  CALL.REL.NOINC `($_cupy_lombscargle_float64$__internal_trig_reduction_slowpathd) ;  /* 0x0000002c00c07944 */ /* 0x001fea0003c00000 */
[----:B------:R-:W-:Y:S02]  /*0500*/  IMAD.MOV.U32 R40, RZ, RZ, R18 ;  /* 0x000000ffff287224 */ /* 0x000fe400078e0012 */
[----:B------:R-:W-:-:S07]  /*0510*/  IMAD.MOV.U32 R41, RZ, RZ, R19 ;  /* 0x000000ffff297224 */ /* 0x000fce00078e0013 */
.L_x_5:
[----:B0-----:R-:W-:Y:S05]  /*0520*/  BSYNC.RECONVERGENT B1 ;  /* 0x0000000000017941 */ /* 0x001fea0003800200 */
.L_x_4:
[----:B------:R-:W-:Y:S01]  /*0530*/  VIADD R42, R16, 0x1 ;  /* 0x00000001102a7836 */ /* 0x000fe20000000000 */
[----:B------:R-:W-:Y:S06]  /*0540*/  BRA `(.L_x_6) ;  /* 0x0000000000087947 */ /* 0x000fec0003800000 */
.L_x_3:
[----:B------:R-:W-:Y:S01]  /*0550*/  DMUL R40, RZ, R34 ;  /* 0x00000022ff287228 */ /* 0x000fe20000000000 */
[----:B------:R-:W-:-:S10]  /*0560*/  IMAD.MOV.U32 R42, RZ, RZ, 0x1 ;  /* 0x00000001ff2a7424 */ /* 0x000fd400078e00ff */
.L_x_6:
[----:B0-----:R-:W-:Y:S05]  /*0570*/  BSYNC.RECONVERGENT B0 ;  /* 0x0000000000007941 */ /* 0x001fea0003800200 */
.L_x_2:
[----:B------:R-:W-:-:S05]  /*0580*/  IMAD.SHL.U32 R16, R42, 0x40, RZ ;  /* 0x000000402a107824 */ /* 0x000fca00078e00ff */
[----:B------:R-:W-:-:S04]  /*0590*/  LOP3.LUT R16, R16, 0x40, RZ, 0xc0, !PT ;  /* 0x0000004010107812 */ /* 0x000fc800078ec0ff */
[----:B------:R-:W-:-:S05]  /*05a0*/  IADD3 R44, P0, PT, R16, UR8, RZ ;  /* 0x00000008102c7c10 */ /* 0x000fca000ff1e0ff */
[----:B------:R-:W-:-:S05]  /*05b0*/  IMAD.X R45, RZ, RZ, UR9, P0 ;  /* 0x00000009ff2d7e24 */ /* 0x000fca00080e06ff */
[----:B------:R-:W2:Y:S04]  /*05c0*/  LDG.E.128.CONSTANT R16, desc[UR6][R44.64] ;  /* 0x000000062c107981 */ /* 0x000ea8000c1e9d00 */
[----:B------:R-:W3:Y:S04]  /*05d0*/  LDG.E.128.CONSTANT R20, desc[UR6][R44.64+0x10] ;  /* 0x000010062c147981 */ /* 0x000ee8000c1e9d00 */
[----:B------:R-:W4:Y:S01]  /*05e0*/  LDG.E.128.CONSTANT R24, desc[UR6][R44.64+0x20] ;  /* 0x000020062c187981 */ /* 0x000f22000c1e9d00 */
[----:B------:R-:W-:Y:S01]  /*05f0*/  LOP3.LUT R36, R42, 0x1, RZ, 0xc0, !PT ;  /* 0x000000012a247812 */ /* 0x000fe200078ec0ff */
[----:B------:R-:W-:Y:S01]  /*0600*/  IMAD.MOV.U32 R37, RZ, RZ, 0x3da8ff83 ;  /* 0x3da8ff83ff257424 */ /* 0x000fe200078e00ff */
[----:B------:R-:W-:Y:S01]  /*0610*/  DMUL R38, R40, R40 ;  /* 0x0000002828267228 */ /* 0x000fe20000000000 */
[----:B------:R-:W-:Y:S01]  /*0620*/  BSSY.RECONVERGENT B0, `(.L_x_7) ;  /* 0x000002e000007945 */ /* 0x000fe20003800200 */
[----:B------:R-:W-:Y:S01]  /*0630*/  ISETP.NE.U32.AND P0, PT, R36, 0x1, PT ;  /* 0x000000012400780c */ /* 0x000fe20003f05070 */
[----:B------:R-:W-:-:S03]  /*0640*/  IMAD.MOV.U32 R36, RZ, RZ, 0x20fd8164 ;  /* 0x20fd8164ff247424 */ /* 0x000fc600078e00ff */
[----:B------:R-:W-:Y:S02]  /*0650*/  FSEL R37, -R37, 0.11223486810922622681, !P0 ;  /* 0x3de5db6525257808 */ /* 0x000fe40004000100 */
[----:B------:R-:W-:-:S06]  /*0660*/  FSEL R36, R36, -8.06006814911005101289e+34, !P0 ;  /* 0xf9785eba24247808 */ /* 0x000fcc0004000000 */
[----:B--2---:R-:W-:-:S08]  /*0670*/  DFMA R16, R38, R36, R16 ;  /* 0x000000242610722b */ /* 0x004fd00000000010 */
[----:B------:R-:W-:-:S08]  /*0680*/  DFMA R16, R38, R16, R18 ;  /* 0x000000102610722b */ /* 0x000fd00000000012 */
[----:B---3--:R-:W-:-:S08]  /*0690*/  DFMA R16, R38, R16, R20 ;  /* 0x000000102610722b */ /* 0x008fd00000000014 */
[----:B------:R-:W-:-:S08]  /*06a0*/  DFMA R16, R38, R16, R22 ;  /* 0x000000102610722b */ /* 0x000fd00000000016 */
[----:B----4-:R-:W-:-:S08]  /*06b0*/  DFMA R16, R38, R16, R24 ;  /* 0x000000102610722b */ /* 0x010fd00000000018 */
[----:B------:R-:W-:-:S08]  /*06c0*/  DFMA R16, R38, R16, R26 ;  /* 0x000000102610722b */ /* 0x000fd0000000001a */
[----:B------:R-:W-:Y:S02]  /*06d0*/  DFMA R40, R16, R40, R40 ;  /* 0x000000281028722b */ /* 0x000fe40000000028 */
[----:B------:R-:W-:-:S10]  /*06e0*/  DFMA R16, R38, R16, 1 ;  /* 0x3ff000002610742b */ /* 0x000fd40000000010 */
[----:B------:R-:W-:Y:S02]  /*06f0*/  FSEL R18, R16, R40, !P0 ;  /* 0x0000002810127208 */ /* 0x000fe40004000000 */
[----:B------:R-:W-:Y:S02]  /*0700*/  FSEL R19, R17, R41, !P0 ;  /* 0x0000002911137208 */ /* 0x000fe40004000000 */
[----:B------:R-:W-:-:S04]  /*0710*/  LOP3.LUT P0, RZ, R42, 0x2, RZ, 0xc0, !PT ;  /* 0x000000022aff7812 */ /* 0x000fc8000780c0ff */
[----:B------:R-:W-:-:S10]  /*0720*/  DADD R16, RZ, -R18 ;  /* 0x00000000ff107229 */ /* 0x000fd40000000812 */
[----:B------:R-:W-:Y:S02]  /*0730*/  FSEL R36, R18, R16, !P0 ;  /* 0x0000001012247208 */ /* 0x000fe40004000000 */
[----:B------:R-:W-:Y:S01]  /*0740*/  FSEL R37, R19, R17, !P0 ;  /* 0x0000001113257208 */ /* 0x000fe20004000000 */
[----:B------:R-:W-:Y:S06]  /*0750*/  @!P2 BRA `(.L_x_8) ;  /* 0x000000000060a947 */ /* 0x000fec0003800000 */
[----:B------:R-:W-:Y:S01]  /*0760*/  UMOV UR10, 0x6dc9c883 ;  /* 0x6dc9c883000a7882 */ /* 0x000fe20000000000 */
[----:B------:R-:W-:Y:S01]  /*0770*/  UMOV UR11, 0x3fe45f30 ;  /* 0x3fe45f30000b7882 */ /* 0x000fe20000000000 */
[C---:B------:R-:W-:Y:S02]  /*0780*/  DSETP.GE.AND P0, PT, |R34|.reuse, 2.14748364800000000000e+09, PT ;  /* 0x41e000002200742a */ /* 0x040fe40003f06200 */
[----:B------:R-:W-:Y:S01]  /*0790*/  DMUL R40, R34, UR10 ;  /* 0x0000000a22287c28 */ /* 0x000fe20008000000 */
[----:B------:R-:W-:Y:S01]  /*07a0*/  UMOV UR10, 0x54442d18 ;  /* 0x54442d18000a7882 */ /* 0x000fe20000000000 */
[----:B------:R-:W-:-:S08]  /*07b0*/  UMOV UR11, 0x3ff921fb ;  /* 0x3ff921fb000b7882 */ /* 0x000fd00000000000 */
[----:B------:R-:W0:Y:S08]  /*07c0*/  F2I.F64 R40, R40 ;  /* 0x0000002800287311 */ /* 0x000e300000301100 */
[----:B0-----:R-:W0:Y:S02]  /*07d0*/  I2F.F64 R38, R40 ;  /* 0x0000002800267312 */ /* 0x001e240000201c00 */
[----:B0-----:R-:W-:Y:S01]  /*07e0*/  DFMA R16, R38, -UR10, R34 ;  /* 0x8000000a26107c2b */ /* 0x001fe20008000022 */
        /* <DEDUP_REMOVED lines=10> */
[----:B------:R-:W-:Y:S05]  /*0890*/  CALL.REL.NOINC `($_cupy_lombscargle_float64$__internal_trig_reduction_slowpathd) ;  /* 0x0000002800d87944 */ /* 0x000fea0003c00000 */
[----:B------:R-:W-:Y:S02]  /*08a0*/  IMAD.MOV.U32 R40, RZ, RZ, R16 ;  /* 0x000000ffff287224 */ /* 0x000fe400078e0010 */
[----:B------:R-:W-:Y:S02]  /*08b0*/  IMAD.MOV.U32 R38, RZ, RZ, R18 ;  /* 0x000000ffff267224 */ /* 0x000fe400078e0012 */
[----:B------:R-:W-:Y:S01]  /*08c0*/  IMAD.MOV.U32 R39, RZ, RZ, R19 ;  /* 0x000000ffff277224 */ /* 0x000fe200078e0013 */
[----:B------:R-:W-:Y:S06]  /*08d0*/  BRA `(.L_x_9) ;  /* 0x0000000000087947 */ /* 0x000fec0003800000 */
.L_x_8:
[----:B------:R-:W-:Y:S01]  /*08e0*/  DMUL R38, RZ, R34 ;  /* 0x00000022ff267228 */ /* 0x000fe20000000000 */
[----:B------:R-:W-:-:S10]  /*08f0*/  IMAD.MOV.U32 R40, RZ, RZ, RZ ;  /* 0x000000ffff287224 */ /* 0x000fd400078e00ff */
.L_x_9:
[----:B------:R-:W-:Y:S05]  /*0900*/  BSYNC.RECONVERGENT B0 ;  /* 0x0000000000007941 */ /* 0x000fea0003800200 */
.L_x_7:
[----:B------:R-:W-:Y:S01]  /*0910*/  IMAD.SHL.U32 R16, R40, 0x40, RZ ;  /* 0x0000004028107824 */ /* 0x000fe200078e00ff */
[----:B------:R0:W2:Y:S04]  /*0920*/  LDG.E.64.CONSTANT R42, desc[UR6][R30.64] ;  /* 0x000000061e2a7981 */ /* 0x0000a8000c1e9b00 */
[----:B------:R-:W-:-:S04]  /*0930*/  LOP3.LUT R16, R16, 0x40, RZ, 0xc0, !PT ;  /* 0x0000004010107812 */ /* 0x000fc800078ec0ff */
[----:B------:R-:W-:-:S05]  /*0940*/  IADD3 R24, P0, PT, R16, UR8, RZ ;  /* 0x0000000810187c10 */ /* 0x000fca000ff1e0ff */
[----:B------:R-:W-:-:S05]  /*0950*/  IMAD.X R25, RZ, RZ, UR9, P0 ;  /* 0x00000009ff197e24 */ /* 0x000fca00080e06ff */
[----:B------:R-:W3:Y:S04]  /*0960*/  LDG.E.128.CONSTANT R16, desc[UR6][R24.64] ;  /* 0x0000000618107981 */ /* 0x000ee8000c1e9d00 */
[----:B------:R-:W4:Y:S04]  /*0970*/  LDG.E.128.CONSTANT R20, desc[UR6][R24.64+0x10] ;  /* 0x0000100618147981 */ /* 0x000f28000c1e9d00 */
[----:B------:R-:W5:Y:S01]  /*0980*/  LDG.E.128.CONSTANT R24, desc[UR6][R24.64+0x20] ;  /* 0x0000200618187981 */ /* 0x000f62000c1e9d00 */
[----:B------:R-:W-:Y:S01]  /*0990*/  LOP3.LUT R34, R40, 0x1, RZ, 0xc0, !PT ;  /* 0x0000000128227812 */ /* 0x000fe200078ec0ff */
[----:B------:R-:W-:-:S03]  /*09a0*/  IMAD.MOV.U32 R35, RZ, RZ, 0x3da8ff83 ;  /* 0x3da8ff83ff237424 */ /* 0x000fc600078e00ff */
[----:B------:R-:W-:Y:S01]  /*09b0*/  ISETP.NE.U32.AND P0, PT, R34, 0x1, PT ;  /* 0x000000012200780c */ /* 0x000fe20003f05070 */
[----:B------:R-:W-:Y:S01]  /*09c0*/  IMAD.MOV.U32 R34, RZ, RZ, 0x20fd8164 ;  /* 0x20fd8164ff227424 */ /* 0x000fe200078e00ff */
[----:B------:R-:W-:Y:S02]  /*09d0*/  DMUL R44, R38, R38 ;  /* 0x00000026262c7228 */ /* 0x000fe40000000000 */
[----:B------:R-:W-:Y:S02]  /*09e0*/  FSEL R35, -R35, 0.11223486810922622681, !P0 ;  /* 0x3de5db6523237808 */ /* 0x000fe40004000100 */
[----:B------:R-:W-:Y:S01]  /*09f0*/  FSEL R34, R34, -8.06006814911005101289e+34, !P0 ;  /* 0xf9785eba22227808 */ /* 0x000fe20004000000 */
[----:B------:R-:W-:Y:S01]  /*0a00*/  VIADD R2, R2, 0x1 ;  /* 0x0000000102027836 */ /* 0x000fe20000000000 */
[----:B------:R-:W-:Y:S02]  /*0a10*/  IADD3 R32, P2, PT, R32, 0x8, RZ ;  /* 0x0000000820207810 */ /* 0x000fe40007f5e0ff */
[----:B0-----:R-:W-:Y:S01]  /*0a20*/  IADD3 R30, P1, PT, R30, 0x8, RZ ;  /* 0x000000081e1e7810 */ /* 0x001fe20007f3e0ff */
[----:B------:R-:W-:-:S02]  /*0a30*/  DFMA R8, R36, R36, R8 ;  /* 0x000000242408722b */ /* 0x000fc40000000008 */
[----:B------:R-:W-:Y:S02]  /*0a40*/  IMAD.X R33, RZ, RZ, R33, P2 ;  /* 0x000000ffff217224 */ /* 0x000fe400010e0621 */
[----:B------:R-:W-:Y:S01]  /*0a50*/  IMAD.X R31, RZ, RZ, R31, P1 ;  /* 0x000000ffff1f7224 */ /* 0x000fe200008e061f */
[----:B---3--:R-:W-:-:S08]  /*0a60*/  DFMA R16, R44, R34, R16 ;  /* 0x000000222c10722b */ /* 0x008fd00000000010 */
[----:B------:R-:W-:-:S08]  /*0a70*/  DFMA R16, R44, R16, R18 ;  /* 0x000000102c10722b */ /* 0x000fd00000000012 */
[----:B----4-:R-:W-:-:S08]  /*0a80*/  DFMA R16, R44, R16, R20 ;  /* 0x000000102c10722b */ /* 0x010fd00000000014 */
[----:B------:R-:W-:-:S08]  /*0a90*/  DFMA R16, R44, R16, R22 ;  /* 0x000000102c10722b */ /* 0x000fd00000000016 */
[----:B-----5:R-:W-:-:S08]  /*0aa0*/  DFMA R16, R44, R16, R24 ;  /* 0x000000102c10722b */ /* 0x020fd00000000018 */
[----:B------:R-:W-:-:S08]  /*0ab0*/  DFMA R16, R44, R16, R26 ;  /* 0x000000102c10722b */ /* 0x000fd0000000001a */
[----:B------:R-:W-:Y:S02]  /*0ac0*/  DFMA R38, R16, R38, R38 ;  /* 0x000000261026722b */ /* 0x000fe40000000026 */
[----:B------:R-:W-:-:S10]  /*0ad0*/  DFMA R16, R44, R16, 1 ;  /* 0x3ff000002c10742b */ /* 0x000fd40000000010 */
[----:B------:R-:W-:Y:S02]  /*0ae0*/  FSEL R18, R16, R38, !P0 ;  /* 0x0000002610127208 */ /* 0x000fe40004000000 */
[----:B------:R-:W-:-:S06]  /*0af0*/  FSEL R19, R17, R39, !P0 ;  /* 0x0000002711137208 */ /* 0x000fcc0004000000 */
[----:B------:R-:W-:Y:S01]  /*0b00*/  DADD R16, RZ, -R18 ;  /* 0x00000000ff107229 */ /* 0x000fe20000000812 */
[----:B------:R-:W-:-:S09]  /*0b10*/  LOP3.LUT P0, RZ, R40, 0x2, RZ, 0xc0, !PT ;  /* 0x0000000228ff7812 */ /* 0x000fd2000780c0ff */
[----:B------:R-:W-:Y:S02]  /*0b20*/  FSEL R16, R18, R16, !P0 ;  /* 0x0000001012107208 */ /* 0x000fe40004000000 */
[----:B------:R-:W-:Y:S02]  /*0b30*/  FSEL R17, R19, R17, !P0 ;  /* 0x0000001113117208 */ /* 0x000fe40004000000 */
[----:B------:R-:W-:Y:S01]  /*0b40*/  ISETP.NE.AND P0, PT, R2, RZ, PT ;  /* 0x000000ff0200720c */ /* 0x000fe20003f05270 */
[----:B--2---:R-:W-:-:S03]  /*0b50*/  DFMA R12, R36, R42, R12 ;  /* 0x0000002a240c722b */ /* 0x004fc6000000000c */
[-C--:B------:R-:W-:Y:S02]  /*0b60*/  DFMA R14, R36, R16.reuse, R14 ;  /* 0x00000010240e722b */ /* 0x080fe4000000000e */
[C---:B------:R-:W-:Y:S02]  /*0b70*/  DFMA R6, R16.reuse, R16, R6 ;  /* 0x000000101006722b */ /* 0x040fe40000000006 */
[----:B------:R-:W-:-:S05]  /*0b80*/  DFMA R10, R16, R42, R10 ;  /* 0x0000002a100a722b */ /* 0x000fca000000000a */
[----:B------:R-:W-:Y:S06]  /*0b90*/  @P0 BRA `(.L_x_10) ;  /* 0xfffffff400f00947 */ /* 0x000fec000383ffff */
[----:B------:R-:W-:Y:S01]  /*0ba0*/  DADD R32, R14, R14 ;  /* 0x000000000e207229 */ /* 0x000fe2000000000e */
[----:B------:R-:W-:Y:S01]  /*0bb0*/  IMAD.MOV.U32 R16, RZ, RZ, 0x1 ;  /* 0x00000001ff107424 */ /* 0x000fe200078e00ff */
[----:B------:R-:W-:Y:S01]  /*0bc0*/  DADD R30, -R6, R8 ;  /* 0x00000000061e7229 */ /* 0x000fe20000000108 */
[----:B------:R-:W-:Y:S05]  /*0bd0*/  BSSY.RECONVERGENT B0, `(.L_x_11) ;  /* 0x000001b000007945 */ /* 0x000fea0003800200 */
[----:B------:R-:W-:Y:S02]  /*0be0*/  DADD R20, -RZ, |R32| ;  /* 0x00000000ff147229 */ /* 0x000fe40000000520 */
[----:B------:R-:W-:-:S02]  /*0bf0*/  DADD R22, -RZ, |R30| ;  /* 0x00000000ff167229 */ /* 0x000fc4000000051e */
[----:B------:R-:W-:-:S08]  /*0c00*/  DSETP.GT.AND P1, PT, |R32|, |R30|, PT ;  /* 0x4000001e2000722a */ /* 0x000fd00003f24200 */
[----:B------:R-:W-:Y:S02]  /*0c10*/  FSEL R27, R21, R23, P1 ;  /* 0x00000017151b7208 */ /* 0x000fe40000800000 */
[----:B------:R-:W-:Y:S02]  /*0c20*/  FSEL R26, R20, R22, P1 ;  /* 0x00000016141a7208 */ /* 0x000fe40000800000 */
[----:B------:R-:W0:Y:S01]  /*0c30*/  MUFU.RCP64H R17, R27 ;  /* 0x0000001b00117308 */ /* 0x000e220000001800 */
[----:B------:R-:W-:Y:S02]  /*0c40*/  FSEL R22, R22, R20, P1 ;  /* 0x0000001416167208 */ /* 0x000fe40000800000 */
[----:B------:R-:W-:-:S04]  /*0c50*/  FSEL R23, R23, R21, P1 ;  /* 0x0000001517177208 */ /* 0x000fc80000800000 */
[----:B------:R-:W-:Y:S01]  /*0c60*/  FSETP.GEU.AND P2, PT, |R23|, 6.5827683646048100446e-37, PT ;  /* 0x036000001700780b */ /* 0x000fe20003f4e200 */
[----:B0-----:R-:W-:-:S08]  /*0c70*/  DFMA R18, -R26, R16, 1 ;  /* 0x3ff000001a12742b */ /* 0x001fd00000000110 */
[----:B------:R-:W-:-:S08]  /*0c80*/  DFMA R18, R18, R18, R18 ;  /* 0x000000121212722b */ /* 0x000fd00000000012 */
[----:B------:R-:W-:-:S08]  /*0c90*/  DFMA R18, R16, R18, R16 ;  /* 0x000000121012722b */ /* 0x000fd00000000010 */
[----:B------:R-:W-:-:S08]  /*0ca0*/  DFMA R16, -R26, R18, 1 ;  /* 0x3ff000001a10742b */ /* 0x000fd00000000112 */
[----:B------:R-:W-:-:S08]  /*0cb0*/  DFMA R16, R18, R16, R18 ;  /* 0x000000101210722b */ /* 0x000fd00000000012 */
[----:B------:R-:W-:-:S08]  /*0cc0*/  DMUL R18, R16, R22 ;  /* 0x0000001610127228 */ /* 0x000fd00000000000 */
[----:B------:R-:W-:-:S08]  /*0cd0*/  DFMA R20, -R26, R18, R22 ;  /* 0x000000121a14722b */ /* 0x000fd00000000116 */
[----:B------:R-:W-:-:S10]  /*0ce0*/  DFMA R16, R16, R20, R18 ;  /* 0x000000141010722b */ /* 0x000fd40000000012 */
[----:B------:R-:W-:-:S05]  /*0cf0*/  FFMA R2, RZ, R27, R17 ;  /* 0x0000001bff027223 */ /* 0x000fca0000000011 */
[----:B------:R-:W-:-:S13]  /*0d00*/  FSETP.GT.AND P0, PT, |R2|, 1.469367938527859385e-39, PT ;  /* 0x001000000200780b */ /* 0x000fda0003f04200 */
[----:B------:R-:W-:Y:S05]  /*0d10*/  @P0 BRA P2, `(.L_x_12) ;  /* 0x0000000000180947 */ /* 0x000fea0001000000 */
[----:B------:R-:W-:Y:S01]  /*0d20*/  IMAD.MOV.U32 R16, RZ, RZ, R22 ;  /* 0x000000ffff107224 */ /* 0x000fe200078e0016 */
[----:B------:R-:W-:Y:S01]  /*0d30*/  MOV R2, 0xd80 ;  /* 0x00000d8000027802 */ /* 0x000fe20000000f00 */
[----:B------:R-:W-:Y:S02]  /*0d40*/  IMAD.MOV.U32 R17, RZ, RZ, R23 ;  /* 0x000000ffff117224 */ /* 0x000fe400078e0017 */
[----:B------:R-:W-:Y:S02]  /*0d50*/  IMAD.MOV.U32 R24, RZ, RZ, R26 ;  /* 0x000000ffff187224 */ /* 0x000fe400078e001a */
[----:B------:R-:W-:-:S07]  /*0d60*/  IMAD.MOV.U32 R25, RZ, RZ, R27 ;  /* 0x000000ffff197224 */ /* 0x000fce00078e001b */
[----:B------:R-:W-:Y:S05]  /*0d70*/  CALL.REL.NOINC `($__internal_0_$__cuda_sm20_div_rn_f64_full) ;  /* 0x0000002000107944 */ /* 0x000fea0003c00000 */
.L_x_12:
[----:B------:R-:W-:Y:S05]  /*0d80*/  BSYNC.RECONVERGENT B0 ;  /* 0x0000000000007941 */ /* 0x000fea0003800200 */
.L_x_11:
[----:B------:R-:W-:Y:S01]  /*0d90*/  DMUL R18, R16, R16 ;  /* 0x0000001010127228 */ /* 0x000fe20000000000 */
[----:B------:R-:W-:Y:S01]  /*0da0*/  IMAD.MOV.U32 R20, RZ, RZ, -0x2449a4b7 ;  /* 0xdbb65b49ff147424 */ /* 0x000fe200078e00ff */
[----:B------:R-:W-:Y:S01]  /*0db0*/  UMOV UR10, 0x2a25ff7e ;  /* 0x2a25ff7e000a7882 */ /* 0x000fe20000000000 */
[----:B------:R-:W-:Y:S01]  /*0dc0*/  IMAD.MOV.U32 R21, RZ, RZ, 0x3f2d3b63 ;  /* 0x3f2d3b63ff157424 */ /* 0x000fe200078e00ff */
[----:B------:R-:W-:Y:S01]  /*0dd0*/  UMOV UR11, 0x3ef53e1d ;  /* 0x3ef53e1d000b7882 */ /* 0x000fe20000000000 */
[----:B------:R-:W-:Y:S01]  /*0de0*/  ISETP.GE.AND P2, PT, R31, RZ, PT ;  /* 0x000000ff1f00720c */ /* 0x000fe20003f46270 */
[----:B------:R-:W-:Y:S03]  /*0df0*/  BSSY.RECONVERGENT B0, `(.L_x_13) ;  /* 0x0000050000007945 */ /* 0x000fe60003800200 */
[----:B------:R-:W-:Y:S01]  /*0e00*/  DFMA R20, R18, -UR10, R20 ;  /* 0x8000000a12147c2b */ /* 0x000fe20008000014 */
[----:B------:R-:W-:Y:S01]  /*0e10*/  UMOV UR10, 0x8dde082e ;  /* 0x8dde082e000a7882 */ /* 0x000fe20000000000 */
[----:B------:R-:W-:Y:S01]  /*0e20*/  UMOV UR11, 0x3f531278 ;  /* 0x3f531278000b7882 */ /* 0x000fe20000000000 */
[----:B------:R-:W-:-:S05]  /*0e30*/  @!P1 PLOP3.LUT P0, PT, P2, PT, PT, 0x80, 0x8 ;  /* 0x000000000008981c */ /* 0x000fca000170f070 */
[----:B------:R-:W-:Y:S01]  /*0e40*/  DFMA R20, R18, R20, -UR10 ;  /* 0x8000000a12147e2b */ /* 0x000fe20008000014 */
[----:B------:R-:W-:Y:S01]  /*0e50*/  UMOV UR10, 0xc8249315 ;  /* 0xc8249315000a7882 */ /* 0x000fe20000000000 */
[----:B------:R-:W-:-:S06]  /*0e60*/  UMOV UR11, 0x3f6f9690 ;  /* 0x3f6f9690000b7882 */ /* 0x000fcc0000000000 */
[----:B------:R-:W-:Y:S01]  /*0e70*/  DFMA R20, R18, R20, UR10 ;  /* 0x0000000a12147e2b */ /* 0x000fe20008000014 */
[----:B------:R-:W-:Y:S01]  /*0e80*/  UMOV UR10, 0xabc7cf0d ;  /* 0xabc7cf0d000a7882 */ /* 0x000fe20000000000 */
[----:B------:R-:W-:-:S06]  /*0e90*/  UMOV UR11, 0x3f82cf5a ;  /* 0x3f82cf5a000b7882 */ /* 0x000fcc0000000000 */
        /* <DEDUP_REMOVED lines=42> */
[----:B------:R-:W-:-:S08]  /*1140*/  DFMA R20, R18, R20, -UR10 ;  /* 0x8000000a12147e2b */ /* 0x000fd00008000014 */
[----:B------:R-:W-:-:S08]  /*1150*/  DMUL R20, R18, R20 ;  /* 0x0000001412147228 */ /* 0x000fd00000000000 */
[----:B------:R-:W-:Y:S01]  /*1160*/  DFMA R22, R20, R16, R16 ;  /* 0x000000101416722b */ /* 0x000fe20000000010 */
[----:B------:R-:W-:Y:S02]  /*1170*/  @!P1 IMAD.MOV.U32 R16, RZ, RZ, 0x54442d18 ;  /* 0x54442d18ff109424 */ /* 0x000fe400078e00ff */
[----:B------:R-:W-:Y:S02]  /*1180*/  @!P1 IMAD.MOV.U32 R17, RZ, RZ, 0x400921fb ;  /* 0x400921fbff119424 */ /* 0x000fe400078e00ff */
[----:B------:R-:W-:-:S03]  /*1190*/  @P1 IMAD.MOV.U32 R20, RZ, RZ, 0x54442d18 ;  /* 0x54442d18ff141424 */ /* 0x000fc600078e00ff */
[----:B------:R-:W-:Y:S01]  /*11a0*/  @P1 DADD R18, -RZ, -R22 ;  /* 0x00000000ff121229 */ /* 0x000fe20000000916 */
[----:B------:R-:W-:Y:S01]  /*11b0*/  @P1 IMAD.MOV.U32 R21, RZ, RZ, 0x3ff921fb ;  /* 0x3ff921fbff151424 */ /* 0x000fe200078e00ff */
[----:B------:R-:W-:-:S10]  /*11c0*/  @!P1 DADD R16, -R22, R16 ;  /* 0x0000000016109229 */ /* 0x000fd40000000110 */
[----:B------:R-:W-:Y:S02]  /*11d0*/  @!P1 FSEL R16, R16, R22, !P0 ;  /* 0x0000001610109208 */ /* 0x000fe40004000000 */
[----:B------:R-:W-:Y:S02]  /*11e0*/  @!P1 FSEL R17, R17, R23, !P0 ;  /* 0x0000001711119208 */ /* 0x000fe40004000000 */
[----:B------:R-:W-:Y:S01]  /*11f0*/  @P1 PLOP3.LUT P0, PT, P2, PT, PT, 0x80, 0x8 ;  /* 0x000000000008181c */ /* 0x000fe2000170f070 */
[----:B------:R-:W-:-:S03]  /*1200*/  DSETP.NEU.AND P2, PT, R26, RZ, PT ;  /* 0x000000ff1a00722a */ /* 0x000fc60003f4d000 */
[----:B------:R-:W-:Y:S02]  /*1210*/  @P1 FSEL R18, R22, R18, !P0 ;  /* 0x0000001216121208 */ /* 0x000fe40004000000 */
[----:B------:R-:W-:-:S06]  /*1220*/  @P1 FSEL R19, R23, R19, !P0 ;  /* 0x0000001317131208 */ /* 0x000fcc0004000000 */
[----:B------:R-:W-:-:S03]  /*1230*/  @P1 DADD R16, R18, R20 ;  /* 0x0000000012101229 */ /* 0x000fc60000000014 */
[----:B------:R-:W-:Y:S08]  /*1240*/  @!P2 BRA `(.L_x_14) ;  /* 0x000000000020a947 */ /* 0x000ff00003800000 */
[----:B------:R-:W-:Y:S01]  /*1250*/  IMAD.MOV.U32 R19, RZ, RZ, 0x7f3321d2 ;  /* 0x7f3321d2ff137424 */ /* 0x000fe200078e00ff */
[----:B------:R-:W-:Y:S01]  /*1260*/  DSETP.NEU.AND P1, PT, |R30|, |R32|, PT ;  /* 0x400000201e00722a */ /* 0x000fe20003f2d200 */
[----:B------:R-:W-:-:S03]  /*1270*/  IMAD.MOV.U32 R21, RZ, RZ, 0x4002d97c ;  /* 0x4002d97cff157424 */ /* 0x000fc600078e00ff */
[----:B------:R-:W-:Y:S02]  /*1280*/  FSEL R19, R19, 3.37028055040000000000e+12, !P0 ;  /* 0x54442d1813137808 */ /* 0x000fe40004000000 */
[----:B------:R-:W-:Y:S02]  /*1290*/  FSEL R21, R21, 1.8213495016098022461, !P0 ;  /* 0x3fe921fb15157808 */ /* 0x000fe40004000000 */
[----:B------:R-:W-:Y:S02]  /*12a0*/  FSEL R16, R19, R16, !P1 ;  /* 0x0000001013107208 */ /* 0x000fe40004800000 */
[----:B------:R-:W-:Y:S01]  /*12b0*/  FSEL R17, R21, R17, !P1 ;  /* 0x0000001115117208 */ /* 0x000fe20004800000 */
[----:B------:R-:W-:Y:S06]  /*12c0*/  BRA `(.L_x_15) ;  /* 0x0000000000087947 */ /* 0x000fec0003800000 */
.L_x_14:
[----:B------:R-:W-:Y:S02]  /*12d0*/  FSEL R16, RZ, 3.37028055040000000000e+12, P0 ;  /* 0x54442d18ff107808 */ /* 0x000fe40000000000 */
[----:B------:R-:W-:-:S07]  /*12e0*/  FSEL R17, RZ, 2.1426990032196044922, P0 ;  /* 0x400921fbff117808 */ /* 0x000fce0000000000 */
.L_x_15:
[----:B------:R-:W-:Y:S05]  /*12f0*/  BSYNC.RECONVERGENT B0 ;  /* 0x0000000000007941 */ /* 0x000fea0003800200 */
.L_x_13:
[----:B------:R-:W-:Y:S01]  /*1300*/  DADD R24, R28, R28 ;  /* 0x000000001c187229 */ /* 0x000fe2000000001c */
[----:B------:R-:W-:Y:S01]  /*1310*/  IMAD.MOV.U32 R18, RZ, RZ, 0x1 ;  /* 0x00000001ff127424 */ /* 0x000fe200078e00ff */
[----:B------:R-:W-:Y:S01]  /*1320*/  DADD R30, |R32|, |R30| ;  /* 0x00000000201e7229 */ /* 0x000fe2000000061e */
[----:B------:R-:W-:Y:S01]  /*1330*/  BSSY.RECONVERGENT B0, `(.L_x_16) ;  /* 0x0000016000007945 */ /* 0x000fe20003800200 */
[----:B------:R-:W-:Y:S02]  /*1340*/  LOP3.LUT R33, R17, 0x80000000, R33, 0xb8, !PT ;  /* 0x8000000011217812 */ /* 0x000fe400078eb821 */
[----:B------:R-:W0:Y:S04]  /*1350*/  MUFU.RCP64H R19, R25 ;  /* 0x0000001900137308 */ /* 0x000e280000001800 */
[----:B------:R-:W-:-:S06]  /*1360*/  DSETP.NAN.AND P0, PT, R30, R30, PT ;  /* 0x0000001e1e00722a */ /* 0x000fcc0003f08000 */
        /* <DEDUP_REMOVED lines=16> */
[----:B------:R-:W-:-:S07]  /*1470*/  IMAD.MOV.U32 R17, RZ, RZ, R23 ;  /* 0x000000ffff117224 */ /* 0x000fce00078e0017 */
[----:B------:R-:W-:Y:S05]  /*1480*/  CALL.REL.NOINC `($__internal_0_$__cuda_sm20_div_rn_f64_full) ;  /* 0x00000018004c7944 */ /* 0x000fea0003c00000 */
.L_x_17:
[----:B------:R-:W-:Y:S05]  /*1490*/  BSYNC.RECONVERGENT B0 ;  /* 0x0000000000007941 */ /* 0x000fea0003800200 */
.L_x_16:
[----:B------:R-:W-:Y:S01]  /*14a0*/  DMUL R28, R28, R16 ;  /* 0x000000101c1c7228 */ /* 0x000fe20000000000 */
[----:B------:R-:W-:Y:S07]  /*14b0*/  BSSY.RECONVERGENT B0, `(.L_x_18) ;  /* 0x000001f000007945 */ /* 0x000fee0003800200 */
        /* <DEDUP_REMOVED lines=24> */
[----:B------:R-:W-:-:S07]  /*1640*/  IMAD.MOV.U32 R31, RZ, RZ, R19 ;  /* 0x000000ffff1f7224 */ /* 0x000fce00078e0013 */
.L_x_21:
[----:B------:R-:W-:Y:S05]  /*1650*/  BSYNC.RECONVERGENT B1 ;  /* 0x0000000000017941 */ /* 0x000fea0003800200 */
.L_x_20:
[----:B------:R-:W-:Y:S01]  /*1660*/  VIADD R2, R16, 0x1 ;  /* 0x0000000110027836 */ /* 0x000fe20000000000 */
[----:B------:R-:W-:Y:S06]  /*1670*/  BRA `(.L_x_22) ;  /* 0x0000000000087947 */ /* 0x000fec0003800000 */
.L_x_19:
[----:B------:R-:W-:Y:S01]  /*1680*/  DMUL R30, RZ, R28 ;  /* 0x0000001cff1e7228 */ /* 0x000fe20000000000 */
[----:B------:R-:W-:-:S10]  /*1690*/  IMAD.MOV.U32 R2, RZ, RZ, 0x1 ;  /* 0x00000001ff027424 */ /* 0x000fd400078e00ff */
.L_x_22:
[----:B------:R-:W-:Y:S05]  /*16a0*/  BSYNC.RECONVERGENT B0 ;  /* 0x0000000000007941 */ /* 0x000fea0003800200 */
.L_x_18:
[----:B------:R-:W0:Y:S01]  /*16b0*/  LDCU.64 UR10, c[0x4][0x10] ;  /* 0x01000200ff0a77ac */ /* 0x000e220008000a00 */
[----:B------:R-:W-:-:S05]  /*16c0*/  IMAD.SHL.U32 R16, R2, 0x40, RZ ;  /* 0x0000004002107824 */ /* 0x000fca00078e00ff */
[----:B------:R-:W-:-:S04]  /*16d0*/  LOP3.LUT R16, R16, 0x40, RZ, 0xc0, !PT ;  /* 0x0000004010107812 */ /* 0x000fc800078ec0ff */
[----:B0-----:R-:W-:-:S05]  /*16e0*/  IADD3 R34, P0, PT, R16, UR10, RZ ;  /* 0x0000000a10227c10 */ /* 0x001fca000ff1e0ff */
[----:B------:R-:W-:-:S05]  /*16f0*/  IMAD.X R35, RZ, RZ, UR11, P0 ;  /* 0x0000000bff237e24 */ /* 0x000fca00080e06ff */
[----:B------:R-:W2:Y:S04]  /*1700*/  LDG.E.128.CONSTANT R16, desc[UR6][R34.64] ;  /* 0x0000000622107981 */ /* 0x000ea8000c1e9d00 */
[----:B------:R-:W3:Y:S04]  /*1710*/  LDG.E.128.CONSTANT R20, desc[UR6][R34.64+0x10] ;  /* 0x0000100622147981 */ /* 0x000ee8000c1e9d00 */
[----:B------:R-:W4:Y:S01]  /*1720*/  LDG.E.128.CONSTANT R24, desc[UR6][R34.64+0x20] ;  /* 0x0000200622187981 */ /* 0x000f22000c1e9d00 */
[----:B------:R-:W-:Y:S01]  /*1730*/  LOP3.LUT R32, R2, 0x1, RZ, 0xc0, !PT ;  /* 0x0000000102207812 */ /* 0x000fe200078ec0ff */
[----:B------:R-:W-:Y:S01]  /*1740*/  IMAD.MOV.U32 R36, RZ, RZ, 0x20fd8164 ;  /* 0x20fd8164ff247424 */ /* 0x000fe200078e00ff */
[----:B------:R-:W-:Y:S01]  /*1750*/  DSETP.NEU.AND P1, PT, |R28|, +INF , PT ;  /* 0x7ff000001c00742a */ /* 0x000fe20003f2d200 */
[----:B------:R-:W-:Y:S01]  /*1760*/  IMAD.MOV.U32 R37, RZ, RZ, 0x3da8ff83 ;  /* 0x3da8ff83ff257424 */ /* 0x000fe200078e00ff */
[----:B------:R-:W-:Y:S01]  /*1770*/  ISETP.NE.U32.AND P0, PT, R32, 0x1, PT ;  /* 0x000000012000780c */ /* 0x000fe20003f05070 */
[----:B------:R-:W-:Y:S01]  /*1780*/  DMUL R32, R30, R30 ;  /* 0x0000001e1e207228 */ /* 0x000fe20000000000 */
[----:B------:R-:W-:Y:S02]  /*1790*/  BSSY.RECONVERGENT B0, `(.L_x_23) ;  /* 0x000002c000007945 */ /* 0x000fe40003800200 */
[----:B------:R-:W-:-:S02]  /*17a0*/  FSEL R36, R36, -8.06006814911005101289e+34, !P0 ;  /* 0xf9785eba24247808 */ /* 0x000fc40004000000 */
[----:B------:R-:W-:-:S06]  /*17b0*/  FSEL R37, -R37, 0.11223486810922622681, !P0 ;  /* 0x3de5db6525257808 */ /* 0x000fcc0004000100 */
        /* <DEDUP_REMOVED lines=20> */
[----:B------:R-:W-:-:S04]  /*1900*/  UMOV UR11, 0x3ff921fb ;  /* 0x3ff921fb000b7882 */ /* 0x000fc80000000000 */
        /* <DEDUP_REMOVED lines=18> */
.L_x_24:
[----:B------:R-:W-:Y:S01]  /*1a30*/  DMUL R32, RZ, R28 ;  /* 0x0000001cff207228 */ /* 0x000fe20000000000 */
[----:B------:R-:W-:-:S10]  /*1a40*/  IMAD.MOV.U32 R2, RZ, RZ, RZ ;  /* 0x000000ffff027224 */ /* 0x000fd400078e00ff */
.L_x_25:
[----:B------:R-:W-:Y:S05]  /*1a50*/  BSYNC.RECONVERGENT B0 ;  /* 0x0000000000007941 */ /* 0x000fea0003800200 */
.L_x_23:
        /* <DEDUP_REMOVED lines=10> */
[----:B------:R-:W-:Y:S01]  /*1b00*/  BSSY.RECONVERGENT B0, `(.L_x_26) ;  /* 0x0000032000007945 */ /* 0x000fe20003800200 */
[----:B------:R-:W-:Y:S01]  /*1b10*/  IMAD.MOV.U32 R37, RZ, RZ, 0x3da8ff83 ;  /* 0x3da8ff83ff257424 */ /* 0x000fe200078e00ff */
[----:B------:R-:W-:Y:S01]  /*1b20*/  ISETP.NE.U32.AND P0, PT, R28, 0x1, PT ;  /* 0x000000011c00780c */ /* 0x000fe20003f05070 */
[----:B------:R-:W-:-:S03]  /*1b30*/  DMUL R28, R32, R32 ;  /* 0x00000020201c7228 */ /* 0x000fc60000000000 */
[----:B------:R-:W-:Y:S02]  /*1b40*/  FSEL R36, R36, -8.06006814911005101289e+34, !P0 ;  /* 0xf9785eba24247808 */ /* 0x000fe40004000000 */
[----:B------:R-:W-:-:S06]  /*1b50*/  FSEL R37, -R37, 0.11223486810922622681, !P0 ;  /* 0x3de5db6525257808 */ /* 0x000fcc0004000100 */
[----:B--2---:R-:W-:-:S08]  /*1b60*/  DFMA R16, R28, R36, R16 ;  /* 0x000000241c10722b */ /* 0x004fd00000000010 */
[----:B------:R-:W-:Y:S02]  /*1b70*/  DFMA R16, R28, R16, R18 ;  /* 0x000000101c10722b */ /* 0x000fe40000000012 */
[----:B------:R-:W-:-:S06]  /*1b80*/  DADD R18, R30, R30 ;  /* 0x000000001e127229 */ /* 0x000fcc000000001e */
[----:B---3--:R-:W-:-:S08]  /*1b90*/  DFMA R16, R28, R16, R20 ;  /* 0x000000101c10722b */ /* 0x008fd00000000014 */
[----:B------:R-:W-:-:S08]  /*1ba0*/  DFMA R16, R28, R16, R22 ;  /* 0x000000101c10722b */ /* 0x000fd00000000016 */
[----:B----4-:R-:W-:-:S08]  /*1bb0*/  DFMA R16, R28, R16, R24 ;  /* 0x000000101c10722b */ /* 0x010fd00000000018 */
[----:B------:R-:W-:Y:S02]  /*1bc0*/  DFMA R16, R28, R16, R26 ;  /* 0x000000101c10722b */ /* 0x000fe4000000001a */
[----:B------:R-:W-:-:S06]  /*1bd0*/  DMUL R26, R30, R30 ;  /* 0x0000001e1e1a7228 */ /* 0x000fcc0000000000 */
[----:B------:R-:W-:Y:S02]  /*1be0*/  DFMA R32, R16, R32, R32 ;  /* 0x000000201020722b */ /* 0x000fe40000000020 */
[----:B------:R-:W-:-:S10]  /*1bf0*/  DFMA R16, R28, R16, 1 ;  /* 0x3ff000001c10742b */ /* 0x000fd40000000010 */
[----:B------:R-:W-:Y:S02]  /*1c00*/  FSEL R20, R16, R32, !P0 ;  /* 0x0000002010147208 */ /* 0x000fe40004000000 */
[----:B------:R-:W-:Y:S02]  /*1c10*/  FSEL R21, R17, R33, !P0 ;  /* 0x0000002111157208 */ /* 0x000fe40004000000 */
[----:B------:R-:W-:-:S04]  /*1c20*/  LOP3.LUT P0, RZ, R2, 0x2, RZ, 0xc0, !PT ;  /* 0x0000000202ff7812 */ /* 0x000fc8000780c0ff */
[----:B------:R-:W-:-:S10]  /*1c30*/  DADD R16, RZ, -R20 ;  /* 0x00000000ff107229 */ /* 0x000fd40000000814 */
[----:B------:R-:W-:Y:S02]  /*1c40*/  FSEL R28, R20, R16, !P0 ;  /* 0x00000010141c7208 */ /* 0x000fe40004000000 */
[----:B------:R-:W-:-:S06]  /*1c50*/  FSEL R29, R21, R17, !P0 ;  /* 0x00000011151d7208 */ /* 0x000fcc0004000000 */
[----:B------:R-:W-:-:S08]  /*1c60*/  DMUL R18, R28, R18 ;  /* 0x000000121c127228 */ /* 0x000fd00000000000 */
[----:B------:R-:W-:Y:S02]  /*1c70*/  DMUL R32, R14, R18 ;  /* 0x000000120e207228 */ /* 0x000fe40000000000 */
[----:B------:R-:W-:Y:S01]  /*1c80*/  DMUL R14, R28, R28 ;  /* 0x0000001c1c0e7228 */ /* 0x000fe20000000000 */
[----:B------:R-:W-:-:S05]  /*1c90*/  IMAD.MOV.U32 R18, RZ, RZ, 0x1 ;  /* 0x00000001ff127424 */ /* 0x000fca00078e00ff */
[----:B------:R-:W-:-:S08]  /*1ca0*/  DFMA R24, R8, R26, R32 ;  /* 0x0000001a0818722b */ /* 0x000fd00000000020 */
[----:B------:R-:W-:-:S06]  /*1cb0*/  DFMA R24, R6, R14, R24 ;  /* 0x0000000e0618722b */ /* 0x000fcc0000000018 */
[----:B------:R-:W0:Y:S02]  /*1cc0*/  MUFU.RCP64H R19, R25 ;  /* 0x0000001900137308 */ /* 0x000e240000001800 */
[----:B0-----:R-:W-:-:S08]  /*1cd0*/  DFMA R16, -R24, R18, 1 ;  /* 0x3ff000001810742b */ /* 0x001fd00000000112 */
[----:B------:R-:W-:Y:S02]  /*1ce0*/  DFMA R20, R16, R16, R16 ;  /* 0x000000101014722b */ /* 0x000fe40000000010 */
[----:B------:R-:W-:-:S06]  /*1cf0*/  DMUL R16, R10, R28 ;  /* 0x0000001c0a107228 */ /* 0x000fcc0000000000 */
[----:B------:R-:W-:Y:S02]  /*1d00*/  DFMA R20, R18, R20, R18 ;  /* 0x000000141214722b */ /* 0x000fe40000000012 */
[----:B------:R-:W-:-:S06]  /*1d10*/  DFMA R16, R12, R30, R16 ;  /* 0x0000001e0c10722b */ /* 0x000fcc0000000010 */
[----:B------:R-:W-:Y:S02]  /*1d20*/  DFMA R18, -R24, R20, 1 ;  /* 0x3ff000001812742b */ /* 0x000fe40000000114 */
[----:B------:R-:W-:-:S06]  /*1d30*/  DMUL R22, R16, R16 ;  /* 0x0000001010167228 */ /* 0x000fcc0000000000 */
[----:B------:R-:W-:-:S04]  /*1d40*/  DFMA R18, R20, R18, R20 ;  /* 0x000000121412722b */ /* 0x000fc80000000014 */
[----:B------:R-:W-:-:S04]  /*1d50*/  FSETP.GEU.AND P1, PT, |R23|, 6.5827683646048100446e-37, PT ;  /* 0x036000001700780b */ /* 0x000fc80003f2e200 */
        /* <DEDUP_REMOVED lines=10> */
[----:B------:R-:W-:Y:S02]  /*1e00*/  IMAD.MOV.U32 R34, RZ, RZ, R16 ;  /* 0x000000ffff227224 */ /* 0x000fe400078e0010 */
[----:B------:R-:W-:-:S07]  /*1e10*/  IMAD.MOV.U32 R35, RZ, RZ, R17 ;  /* 0x000000ffff237224 */ /* 0x000fce00078e0011 */
.L_x_27:
[----:B------:R-:W-:Y:S05]  /*1e20*/  BSYNC.RECONVERGENT B0 ;  /* 0x0000000000007941 */ /* 0x000fea0003800200 */
.L_x_26:
[----:B------:R-:W-:Y:S01]  /*1e30*/  DFMA R24, R6, R26, -R32 ;  /* 0x0000001a0618722b */ /* 0x000fe20000000820 */
[----:B------:R-:W-:Y:S01]  /*1e40*/  BSSY.RECONVERGENT B0, `(.L_x_28) ;  /* 0x0000017000007945 */ /* 0x000fe20003800200 */
[----:B------:R-:W-:Y:S01]  /*1e50*/  IMAD.MOV.U32 R6, RZ, RZ, 0x1 ;  /* 0x00000001ff067424 */ /* 0x000fe200078e00ff */
[----:B------:R-:W-:-:S05]  /*1e60*/  DMUL R12, R12, R28 ;  /* 0x0000001c0c0c7228 */ /* 0x000fca0000000000 */
[----:B------:R-:W-:-:S03]  /*1e70*/  DFMA R24, R8, R14, R24 ;  /* 0x0000000e0818722b */ /* 0x000fc60000000018 */
[----:B------:R-:W-:-:S03]  /*1e80*/  DFMA R12, R10, R30, -R12 ;  /* 0x0000001e0a0c722b */ /* 0x000fc6000000080c */
[----:B------:R-:W0:Y:S05]  /*1e90*/  MUFU.RCP64H R7, R25 ;  /* 0x0000001900077308 */ /* 0x000e2a0000001800 */
[----:B------:R-:W-:-:S10]  /*1ea0*/  DMUL R12, R12, R12 ;  /* 0x0000000c0c0c7228 */ /* 0x000fd40000000000 */
        /* <DEDUP_REMOVED lines=16> */
.L_x_29:
[----:B------:R-:W-:Y:S05]  /*1fb0*/  BSYNC.RECONVERGENT B0 ;  /* 0x0000000000007941 */ /* 0x000fea0003800200 */
.L_x_28:
[----:B------:R-:W0:Y:S01]  /*1fc0*/  LDC.64 R6, c[0x0][0x3a0] ;  /* 0x0000e800ff067b82 */ /* 0x000e220000000a00 */
[----:B------:R-:W-:Y:S01]  /*1fd0*/  DADD R16, R16, R34 ;  /* 0x0000000010107229 */ /* 0x000fe20000000022 */
[----:B------:R-:W1:Y:S07]  /*1fe0*/  LDCU UR5, c[0x0][0x384] ;  /* 0x00007080ff0577ac */ /* 0x000e6e0008000800 */
[----:B------:R-:W-:-:S08]  /*1ff0*/  DMUL R16, R16, 0.5 ;  /* 0x3fe0000010107828 */ /* 0x000fd00000000000 */
[----:B------:R-:W-:Y:S01]  /*2000*/  DMUL R16, R4, R16 ;  /* 0x0000001004107228 */ /* 0x000fe20000000000 */
[----:B0-----:R-:W-:-:S04]  /*2010*/  IMAD.WIDE R6, R0, 0x8, R6 ;  /* 0x0000000800067825 */ /* 0x001fc800078e0206 */
[----:B------:R-:W-:Y:S02]  /*2020*/  IMAD.IADD R0, R3, 0x1, R0 ;  /* 0x0000000103007824 */ /* 0x000fe400078e0200 */
[----:B------:R2:W-:Y:S03]  /*2030*/  STG.E.64 desc[UR6][R6.64], R16 ;  /* 0x0000001006007986 */ /* 0x0005e6000c101b06 */
[----:B-1----:R-:W-:-:S13]  /*2040*/  ISETP.GE.AND P0, PT, R0, UR5, PT ;  /* 0x0000000500007c0c */ /* 0x002fda000bf06270 */
[----:B--2---:R-:W-:Y:S05]  /*2050*/  @!P0 BRA `(.L_x_30) ;  /* 0xffffffe000848947 */ /* 0x004fea000383ffff */
[----:B------:R-:W-:Y:S05]  /*2060*/  EXIT ;  /* 0x000000000000794d */ /* 0x000fea0003800000 */
.L_x_1:
[----:B------:R-:W0:Y:S01]  /*2070*/  LDC.64 R8, c[0x0][0x398] ;  /* 0x0000e600ff087b82 */ /* 0x000e220000000a00 */
[----:B------:R-:W-:Y:S01]  /*2080*/  DADD R10, RZ, RZ ;  /* 0x00000000ff0a7229 */ /* 0x000fe200000000ff */
[----:B------:R-:W1:Y:S01]  /*2090*/  LDCU UR10, c[0x0][0x384] ;  /* 0x00007080ff0a77ac */ /* 0x000e620008000800 */
[----:B------:R-:W2:Y:S05]  /*20a0*/  LDCU.64 UR8, c[0x4][0x10] ;  /* 0x01000200ff0877ac */ /* 0x000eaa0008000a00 */
[----:B------:R-:W3:Y:S01]  /*20b0*/  LDC.64 R6, c[0x0][0x3a0] ;  /* 0x0000e800ff067b82 */ /* 0x000ee20000000a00 */
[----:B------:R-:W-:-:S06]  /*20c0*/  DSETP.NAN.AND P0, PT, R10, R10, PT ;  /* 0x0000000a0a00722a */ /* 0x000fcc0003f08000 */
[----:B------:R-:W-:Y:S02]  /*20d0*/  FSEL R14, R10, RZ, P0 ;  /* 0x000000ff0a0e7208 */ /* 0x000fe40000000000 */
[----:B------:R-:W-:-:S07]  /*20e0*/  FSEL R15, R11, RZ, P0 ;  /* 0x000000ff0b0f7208 */ /* 0x000fce0000000000 */
.L_x_43:
[----:B0-----:R-:W-:-:S06]  /*20f0*/  IMAD.WIDE R12, R0, 0x8, R8 ;  /* 0x00000008000c7825 */ /* 0x001fcc00078e0208 */
[----:B----4-:R-:W4:Y:S01]  /*2100*/  LDG.E.64.CONSTANT R12, desc[UR6][R12.64] ;  /* 0x000000060c0c7981 */ /* 0x010f22000c1e9b00 */
[----:B------:R-:W-:Y:S01]  /*2110*/  IMAD.MOV.U32 R10, RZ, RZ, 0x1 ;  /* 0x00000001ff0a7424 */ /* 0x000fe200078e00ff */
[----:B------:R-:W-:Y:S01]  /*2120*/  FSETP.GEU.AND P1, PT, |R15|, 6.5827683646048100446e-37, PT ;  /* 0x036000000f00780b */ /* 0x000fe20003f2e200 */
[----:B------:R-:W-:Y:S01]  /*2130*/  BSSY.RECONVERGENT B0, `(.L_x_31) ;  /* 0x0000012000007945 */ /* 0x000fe20003800200 */
[----:B----4-:R-:W-:-:S06]  /*2140*/  DADD R24, R12, R12 ;  /* 0x000000000c187229 */ /* 0x010fcc000000000c */
[----:B------:R-:W0:Y:S02]  /*2150*/  MUFU.RCP64H R11, R25 ;  /* 0x00000019000b7308 */ /* 0x000e240000001800 */
        /* <DEDUP_REMOVED lines=14> */
[----:B-123--:R-:W-:Y:S05]  /*2240*/  CALL.REL.NOINC `($__internal_0_$__cuda_sm20_div_rn_f64_full) ;  /* 0x0000000800dc7944 */ /* 0x00efea0003c00000 */
.L_x_32:
[----:B-12---:R-:W-:Y:S05]  /*2250*/  BSYNC.RECONVERGENT B0 ;  /* 0x0000000000007941 */ /* 0x006fea0003800200 */
.L_x_31:
[----:B------:R-:W-:Y:S01]  /*2260*/  DMUL R12, R12, R16 ;  /* 0x000000100c0c7228 */ /* 0x000fe20000000000 */
[----:B------:R-:W-:Y:S07]  /*2270*/  BSSY.RECONVERGENT B0, `(.L_x_33) ;  /* 0x000001e000007945 */ /* 0x000fee0003800200 */
[----:B------:R-:W-:-:S14]  /*2280*/  DSETP.NEU.AND P0, PT, |R12|, +INF , PT ;  /* 0x7ff000000c00742a */ /* 0x000fdc0003f0d200 */
[----:B------:R-:W-:Y:S01]  /*2290*/  @!P0 DMUL R10, RZ, R12 ;  /* 0x0000000cff0a8228 */ /* 0x000fe20000000000 */
[----:B------:R-:W-:Y:S01]  /*22a0*/  @!P0 IMAD.MOV.U32 R2, RZ, RZ, 0x1 ;  /* 0x00000001ff028424 */ /* 0x000fe200078e00ff */
[----:B------:R-:W-:Y:S09]  /*22b0*/  @!P0 BRA `(.L_x_34) ;  /* 0x0000000000648947 */ /* 0x000ff20003800000 */
        /* <DEDUP_REMOVED lines=20> */
[----:B---3--:R-:W-:Y:S05]  /*2400*/  CALL.REL.NOINC `($_cupy_lombscargle_float64$__internal_trig_reduction_slowpathd) ;  /* 0x0000000c00fc7944 */ /* 0x008fea0003c00000 */
[----:B------:R-:W-:Y:S02]  /*2410*/  IMAD.MOV.U32 R10, RZ, RZ, R18 ;  /* 0x000000ffff0a7224 */ /* 0x000fe400078e0012 */
[----:B------:R-:W-:-:S07]  /*2420*/  IMAD.MOV.U32 R11, RZ, RZ, R19 ;  /* 0x000000ffff0b7224 */ /* 0x000fce00078e0013 */
.L_x_36:
[----:B------:R-:W-:Y:S05]  /*2430*/  BSYNC.RECONVERGENT B1 ;  /* 0x0000000000017941 */ /* 0x000fea0003800200 */
.L_x_35:
[----:B------:R-:W-:-:S07]  /*2440*/  VIADD R2, R16, 0x1 ;  /* 0x0000000110027836 */ /* 0x000fce0000000000 */
.L_x_34:
[----:B------:R-:W-:Y:S05]  /*2450*/  BSYNC.RECONVERGENT B0 ;  /* 0x0000000000007941 */ /* 0x000fea0003800200 */
.L_x_33:
[----:B------:R-:W-:-:S05]  /*2460*/  IMAD.SHL.U32 R16, R2, 0x40, RZ ;  /* 0x0000004002107824 */ /* 0x000fca00078e00ff */
[----:B------:R-:W-:-:S04]  /*2470*/  LOP3.LUT R16, R16, 0x40, RZ, 0xc0, !PT ;  /* 0x0000004010107812 */ /* 0x000fc800078ec0ff */
[----:B------:R-:W-:-:S05]  /*2480*/  IADD3 R30, P0, PT, R16, UR8, RZ ;  /* 0x00000008101e7c10 */ /* 0x000fca000ff1e0ff */
[----:B------:R-:W-:-:S05]  /*2490*/  IMAD.X R31, RZ, RZ, UR9, P0 ;  /* 0x00000009ff1f7e24 */ /* 0x000fca00080e06ff */
[----:B------:R-:W2:Y:S04]  /*24a0*/  LDG.E.128.CONSTANT R16, desc[UR6][R30.64] ;  /* 0x000000061e107981 */ /* 0x000ea8000c1e9d00 */
[----:B------:R-:W4:Y:S04]  /*24b0*/  LDG.E.128.CONSTANT R20, desc[UR6][R30.64+0x10] ;  /* 0x000010061e147981 */ /* 0x000f28000c1e9d00 */
[----:B------:R-:W5:Y:S01]  /*24c0*/  LDG.E.128.CONSTANT R24, desc[UR6][R30.64+0x20] ;  /* 0x000020061e187981 */ /* 0x000f62000c1e9d00 */
        /* <DEDUP_REMOVED lines=11> */
[----:B----4-:R-:W-:-:S08]  /*2580*/  DFMA R16, R28, R16, R20 ;  /* 0x000000101c10722b */ /* 0x010fd00000000014 */
[----:B------:R-:W-:-:S08]  /*2590*/  DFMA R16, R28, R16, R22 ;  /* 0x000000101c10722b */ /* 0x000fd00000000016 */
[----:B-----5:R-:W-:-:S08]  /*25a0*/  DFMA R16, R28, R16, R24 ;  /* 0x000000101c10722b */ /* 0x020fd00000000018 */
[----:B------:R-:W-:-:S08]  /*25b0*/  DFMA R16, R28, R16, R26 ;  /* 0x000000101c10722b */ /* 0x000fd0000000001a */
[----:B------:R-:W-:Y:S02]  /*25c0*/  DFMA R10, R16, R10, R10 ;  /* 0x0000000a100a722b */ /* 0x000fe4000000000a */
[----:B------:R-:W-:Y:S02]  /*25d0*/  DFMA R16, R28, R16, 1 ;  /* 0x3ff000001c10742b */ /* 0x000fe40000000010 */
[----:B------:R-:W-:-:S08]  /*25e0*/  @!P1 DMUL R28, RZ, R12 ;  /* 0x0000000cff1c9228 */ /* 0x000fd00000000000 */
[----:B------:R-:W-:Y:S02]  /*25f0*/  FSEL R16, R16, R10, !P0 ;  /* 0x0000000a10107208 */ /* 0x000fe40004000000 */
[----:B------:R-:W-:Y:S02]  /*2600*/  FSEL R17, R17, R11, !P0 ;  /* 0x0000000b11117208 */ /* 0x000fe40004000000 */
[----:B------:R-:W-:Y:S01]  /*2610*/  LOP3.LUT P0, RZ, R2, 0x2, RZ, 0xc0, !PT ;  /* 0x0000000202ff7812 */ /* 0x000fe2000780c0ff */
[----:B------:R-:W-:-:S03]  /*2620*/  @!P1 IMAD.MOV.U32 R2, RZ, RZ, RZ ;  /* 0x000000ffff029224 */ /* 0x000fc600078e00ff */
        /* <DEDUP_REMOVED lines=25> */
[----:B------:R-:W-:Y:S02]  /*27c0*/  IMAD.MOV.U32 R28, RZ, RZ, R18 ;  /* 0x000000ffff1c7224 */ /* 0x000fe400078e0012 */
[----:B------:R-:W-:-:S07]  /*27d0*/  IMAD.MOV.U32 R29, RZ, RZ, R19 ;  /* 0x000000ffff1d7224 */ /* 0x000fce00078e0013 */
.L_x_38:
[----:B------:R-:W-:Y:S05]  /*27e0*/  BSYNC.RECONVERGENT B0 ;  /* 0x0000000000007941 */ /* 0x000fea0003800200 */
.L_x_37:
[----:B------:R-:W-:-:S05]  /*27f0*/  IMAD.SHL.U32 R12, R2, 0x40, RZ ;  /* 0x00000040020c7824 */ /* 0x000fca00078e00ff */
[----:B------:R-:W-:-:S04]  /*2800*/  LOP3.LUT R12, R12, 0x40, RZ, 0xc0, !PT ;  /* 0x000000400c0c7812 */ /* 0x000fc800078ec0ff */
[----:B------:R-:W-:-:S05]  /*2810*/  IADD3 R30, P0, PT, R12, UR8, RZ ;  /* 0x000000080c1e7c10 */ /* 0x000fca000ff1e0ff */
[----:B------:R-:W-:-:S05]  /*2820*/  IMAD.X R31, RZ, RZ, UR9, P0 ;  /* 0x00000009ff1f7e24 */ /* 0x000fca00080e06ff */
[----:B------:R-:W2:Y:S04]  /*2830*/  LDG.E.128.CONSTANT R16, desc[UR6][R30.64] ;  /* 0x000000061e107981 */ /* 0x000ea8000c1e9d00 */
[----:B------:R-:W4:Y:S04]  /*2840*/  LDG.E.128.CONSTANT R20, desc[UR6][R30.64+0x10] ;  /* 0x000010061e147981 */ /* 0x000f28000c1e9d00 */
[----:B------:R0:W5:Y:S01]  /*2850*/  LDG.E.128.CONSTANT R24, desc[UR6][R30.64+0x20] ;  /* 0x000020061e187981 */ /* 0x000162000c1e9d00 */
[----:B------:R-:W-:Y:S01]  /*2860*/  LOP3.LUT R12, R2, 0x1, RZ, 0xc0, !PT ;  /* 0x00000001020c7812 */ /* 0x000fe200078ec0ff */
[----:B------:R-:W-:Y:S01]  /*2870*/  IMAD.MOV.U32 R32, RZ, RZ, 0x20fd8164 ;  /* 0x20fd8164ff207424 */ /* 0x000fe200078e00ff */
[----:B------:R-:W-:Y:S01]  /*2880*/  BSSY.RECONVERGENT B0, `(.L_x_39) ;  /* 0x0000032000007945 */ /* 0x000fe20003800200 */
[----:B------:R-:W-:Y:S01]  /*2890*/  IMAD.MOV.U32 R33, RZ, RZ, 0x3da8ff83 ;  /* 0x3da8ff83ff217424 */ /* 0x000fe200078e00ff */
[----:B------:R-:W-:Y:S01]  /*28a0*/  ISETP.NE.U32.AND P0, PT, R12, 0x1, PT ;  /* 0x000000010c00780c */ /* 0x000fe20003f05070 */
[----:B------:R-:W-:-:S03]  /*28b0*/  DMUL R12, R28, R28 ;  /* 0x0000001c1c0c7228 */ /* 0x000fc60000000000 */
[----:B------:R-:W-:Y:S01]  /*28c0*/  FSEL R32, R32, -8.06006814911005101289e+34, !P0 ;  /* 0xf9785eba20207808 */ /* 0x000fe20004000000 */
[----:B0-----:R-:W-:Y:S01]  /*28d0*/  DMUL R30, R10, R10 ;  /* 0x0000000a0a1e7228 */ /* 0x001fe20000000000 */
        /* <DEDUP_REMOVED lines=9> */
[----:B------:R-:W-:-:S08]  /*2970*/  DADD R16, R10, R10 ;  /* 0x000000000a107229 */ /* 0x000fd0000000000a */
[----:B------:R-:W-:Y:S02]  /*2980*/  FSEL R18, R12, R28, !P0 ;  /* 0x0000001c0c127208 */ /* 0x000fe40004000000 */
[----:B------:R-:W-:Y:S02]  /*2990*/  FSEL R19, R13, R29, !P0 ;  /* 0x0000001d0d137208 */ /* 0x000fe40004000000 */
[----:B------:R-:W-:-:S04]  /*29a0*/  LOP3.LUT P0, RZ, R2, 0x2, RZ, 0xc0, !PT ;  /* 0x0000000202ff7812 */ /* 0x000fc8000780c0ff */
[----:B------:R-:W-:-:S10]  /*29b0*/  DADD R12, RZ, -R18 ;  /* 0x00000000ff0c7229 */ /* 0x000fd40000000812 */
[----:B------:R-:W-:Y:S02]  /*29c0*/  FSEL R26, R18, R12, !P0 ;  /* 0x0000000c121a7208 */ /* 0x000fe40004000000 */
[----:B------:R-:W-:-:S06]  /*29d0*/  FSEL R27, R19, R13, !P0 ;  /* 0x0000000d131b7208 */ /* 0x000fcc0004000000 */
[C---:B------:R-:W-:Y:S02]  /*29e0*/  DMUL R12, R26.reuse, R16 ;  /* 0x000000101a0c7228 */ /* 0x040fe40000000000 */
[-C--:B------:R-:W-:Y:S01]  /*29f0*/  DMUL R28, R26, R26.reuse ;  /* 0x0000001a1a1c7228 */ /* 0x080fe20000000000 */
[----:B------:R-:W-:Y:S01]  /*2a00*/  IMAD.MOV.U32 R16, RZ, RZ, 0x1 ;  /* 0x00000001ff107424 */ /* 0x000fe200078e00ff */
[----:B------:R-:W-:-:S04]  /*2a10*/  DMUL R26, RZ, R26 ;  /* 0x0000001aff1a7228 */ /* 0x000fc80000000000 */
[----:B------:R-:W-:-:S08]  /*2a20*/  DMUL R12, RZ, R12 ;  /* 0x0000000cff0c7228 */ /* 0x000fd00000000000 */
[----:B------:R-:W-:-:S08]  /*2a30*/  DFMA R24, RZ, R30, R12 ;  /* 0x0000001eff18722b */ /* 0x000fd0000000000c */
[----:B------:R-:W-:-:S06]  /*2a40*/  DFMA R24, RZ, R28, R24 ;  /* 0x0000001cff18722b */ /* 0x000fcc0000000018 */
[----:B------:R-:W0:Y:S02]  /*2a50*/  MUFU.RCP64H R17, R25 ;  /* 0x0000001900117308 */ /* 0x000e240000001800 */
[----:B0-----:R-:W-:-:S08]  /*2a60*/  DFMA R18, -R24, R16, 1 ;  /* 0x3ff000001812742b */ /* 0x001fd00000000110 */
[----:B------:R-:W-:-:S08]  /*2a70*/  DFMA R18, R18, R18, R18 ;  /* 0x000000121212722b */ /* 0x000fd00000000012 */
[----:B------:R-:W-:Y:S02]  /*2a80*/  DFMA R18, R16, R18, R16 ;  /* 0x000000121012722b */ /* 0x000fe40000000010 */
[----:B------:R-:W-:-:S06]  /*2a90*/  DFMA R16, RZ, R10, R26 ;  /* 0x0000000aff10722b */ /* 0x000fcc000000001a */
        /* <DEDUP_REMOVED lines=13> */
[----:B---3--:R-:W-:Y:S05]  /*2b70*/  CALL.REL.NOINC `($__internal_0_$__cuda_sm20_div_rn_f64_full) ;  /* 0x0000000000907944 */ /* 0x008fea0003c00000 */
[----:B------:R-:W-:Y:S02]  /*2b80*/  IMAD.MOV.U32 R32, RZ, RZ, R16 ;  /* 0x000000ffff207224 */ /* 0x000fe400078e0010 */
[----:B------:R-:W-:-:S07]  /*2b90*/  IMAD.MOV.U32 R33, RZ, RZ, R17 ;  /* 0x000000ffff217224 */ /* 0x000fce00078e0011 */
.L_x_40:
[----:B------:R-:W-:Y:S05]  /*2ba0*/  BSYNC.RECONVERGENT B0 ;  /* 0x0000000000007941 */ /* 0x000fea0003800200 */
.L_x_39:
[----:B------:R-:W-:Y:S01]  /*2bb0*/  DFMA R24, RZ, R30, -R12 ;  /* 0x0000001eff18722b */ /* 0x000fe2000000080c */
[----:B------:R-:W-:Y:S01]  /*2bc0*/  BSSY.RECONVERGENT B0, `(.L_x_41) ;  /* 0x0000016000007945 */ /* 0x000fe20003800200 */
[----:B------:R-:W-:Y:S01]  /*2bd0*/  IMAD.MOV.U32 R12, RZ, RZ, 0x1 ;  /* 0x00000001ff0c7424 */ /* 0x000fe200078e00ff */
[----:B------:R-:W-:-:S05]  /*2be0*/  DFMA R10, RZ, R10, -R26 ;  /* 0x0000000aff0a722b */ /* 0x000fca000000081a */
[----:B------:R-:W-:-:S03]  /*2bf0*/  DFMA R24, RZ, R28, R24 ;  /* 0x0000001cff18722b */ /* 0x000fc60000000018 */
[----:B------:R-:W-:-:S03]  /*2c00*/  DMUL R18, R10, R10 ;  /* 0x0000000a0a127228 */ /* 0x000fc60000000000 */
[----:B------:R-:W0:Y:S07]  /*2c10*/  MUFU.RCP64H R13, R25 ;  /* 0x00000019000d7308 */ /* 0x000e2e0000001800 */
        /* <DEDUP_REMOVED lines=16> */
.L_x_42:
[----:B------:R-:W-:Y:S05]  /*2d20*/  BSYNC.RECONVERGENT B0 ;  /* 0x0000000000007941 */ /* 0x000fea0003800200 */
.L_x_41:
[----:B------:R-:W-:Y:S01]  /*2d30*/  DADD R16, R16, R32 ;  /* 0x0000000010107229 */ /* 0x000fe20000000020 */
[----:B---3--:R-:W-:-:S04]  /*2d40*/  IMAD.WIDE R10, R0, 0x8, R6 ;  /* 0x00000008000a7825 */ /* 0x008fc800078e0206 */
[----:B------:R-:W-:-:S03]  /*2d50*/  IMAD.IADD R0, R3, 0x1, R0 ;  /* 0x0000000103007824 */ /* 0x000fc600078e0200 */
[----:B------:R-:W-:Y:S02]  /*2d60*/  DMUL R16, R16, 0.5 ;  /* 0x3fe0000010107828 */ /* 0x000fe40000000000 */
[----:B------:R-:W-:-:S06]  /*2d70*/  ISETP.GE.AND P0, PT, R0, UR10, PT ;  /* 0x0000000a00007c0c */ /* 0x000fcc000bf06270 */
[----:B------:R-:W-:-:S07]  /*2d80*/  DMUL R16, R4, R16 ;  /* 0x0000001004107228 */ /* 0x000fce0000000000 */
[----:B------:R4:W-:Y:S01]  /*2d90*/  STG.E.64 desc[UR6][R10.64], R16 ;  /* 0x000000100a007986 */ /* 0x0009e2000c101b06 */
[----:B------:R-:W-:Y:S05]  /*2da0*/  @!P0 BRA `(.L_x_43) ;  /* 0xfffffff000d08947 */ /* 0x000fea000383ffff */
[----:B------:R-:W-:Y:S05]  /*2db0*/  EXIT ;  /* 0x000000000000794d */ /* 0x000fea0003800000 */
        .weak           $__internal_0_$__cuda_sm20_div_rn_f64_full
        .type           $__internal_0_$__cuda_sm20_div_rn_f64_full,@function
        .size           $__internal_0_$__cuda_sm20_div_rn_f64_full,($_cupy_lombscargle_float64$__internal_trig_reduction_slowpathd - $__internal_0_$__cuda_sm20_div_rn_f64_full)
$__internal_0_$__cuda_sm20_div_rn_f64_full:
[C---:B------:R-:W-:Y:S01]  /*2dc0*/  FSETP.GEU.AND P0, PT, |R25|.reuse, 1.469367938527859385e-39, PT ;  /* 0x001000001900780b */ /* 0x040fe20003f0e200 */
[----:B------:R-:W-:Y:S01]  /*2dd0*/  IMAD.MOV.U32 R37, RZ, RZ, R17 ;  /* 0x000000ffff257224 */ /* 0x000fe200078e0011 */
[C---:B------:R-:W-:Y:S01]  /*2de0*/  LOP3.LUT R22, R25.reuse, 0x800fffff, RZ, 0xc0, !PT ;  /* 0x800fffff19167812 */ /* 0x040fe200078ec0ff */
[----:B------:R-:W-:Y:S01]  /*2df0*/  IMAD.MOV.U32 R20, RZ, RZ, 0x1 ;  /* 0x00000001ff147424 */ /* 0x000fe200078e00ff */
[----:B------:R-:W-:Y:S01]  /*2e00*/  LOP3.LUT R19, R25, 0x7ff00000, RZ, 0xc0, !PT ;  /* 0x7ff0000019137812 */ /* 0x000fe200078ec0ff */
[----:B------:R-:W-:Y:S01]  /*2e10*/  IMAD.MOV.U32 R36, RZ, RZ, R16 ;  /* 0x000000ffff247224 */ /* 0x000fe200078e0010 */
[----:B------:R-:W-:Y:S01]  /*2e20*/  LOP3.LUT R23, R22, 0x3ff00000, RZ, 0xfc, !PT ;  /* 0x3ff0000016177812 */ /* 0x000fe200078efcff */
[----:B------:R-:W-:Y:S01]  /*2e30*/  IMAD.MOV.U32 R22, RZ, RZ, R24 ;  /* 0x000000ffff167224 */ /* 0x000fe200078e0018 */
[C---:B------:R-:W-:Y:S01]  /*2e40*/  FSETP.GEU.AND P3, PT, |R37|.reuse, 1.469367938527859385e-39, PT ;  /* 0x001000002500780b */ /* 0x040fe20003f6e200 */
[----:B------:R-:W-:Y:S01]  /*2e50*/  IMAD.MOV.U32 R38, RZ, RZ, R36 ;  /* 0x000000ffff267224 */ /* 0x000fe200078e0024 */
[----:B------:R-:W-:Y:S01]  /*2e60*/  LOP3.LUT R16, R37, 0x7ff00000, RZ, 0xc0, !PT ;  /* 0x7ff0000025107812 */ /* 0x000fe200078ec0ff */
[----:B------:R-:W-:Y:S02]  /*2e70*/  BSSY.RECONVERGENT B1, `(.L_x_44) ;  /* 0x0000053000017945 */ /* 0x000fe40003800200 */
[----:B------:R-:W-:Y:S01]  /*2e80*/  @!P0 DMUL R22, R24, 8.98846567431157953865e+307 ;  /* 0x7fe0000018168828 */ /* 0x000fe20000000000 */
[----:B------:R-:W-:-:S05]  /*2e90*/  ISETP.GE.U32.AND P2, PT, R16, R19, PT ;  /* 0x000000131000720c */ /* 0x000fca0003f46070 */
[----:B------:R-:W0:Y:S02]  /*2ea0*/  MUFU.RCP64H R21, R23 ;  /* 0x0000001700157308 */ /* 0x000e240000001800 */
[----:B------:R-:W-:Y:S01]  /*2eb0*/  @!P3 LOP3.LUT R17, R25, 0x7ff00000, RZ, 0xc0, !PT ;  /* 0x7ff000001911b812 */ /* 0x000fe200078ec0ff */
[----:B------:R-:W-:Y:S01]  /*2ec0*/  @!P3 IMAD.MOV.U32 R40, RZ, RZ, RZ ;  /* 0x000000ffff28b224 */ /* 0x000fe200078e00ff */
[----:B------:R-:W-:Y:S02]  /*2ed0*/  @!P0 LOP3.LUT R19, R23, 0x7ff00000, RZ, 0xc0, !PT ;  /* 0x7ff0000017138812 */ /* 0x000fe400078ec0ff */
[----:B------:R-:W-:Y:S01]  /*2ee0*/  @!P3 ISETP.GE.U32.AND P4, PT, R16, R17, PT ;  /* 0x000000111000b20c */ /* 0x000fe20003f86070 */
[----:B------:R-:W-:-:S05]  /*2ef0*/  IMAD.MOV.U32 R17, RZ, RZ, 0x1ca00000 ;  /* 0x1ca00000ff117424 */ /* 0x000fca00078e00ff */
[----:B------:R-:W-:-:S04]  /*2f00*/  @!P3 SEL R18, R17, 0x63400000, !P4 ;  /* 0x634000001112b807 */ /* 0x000fc80006000000 */
[----:B------:R-:W-:Y:S01]  /*2f10*/  @!P3 LOP3.LUT R18, R18, 0x80000000, R37, 0xf8, !PT ;  /* 0x800000001212b812 */ /* 0x000fe200078ef825 */
[----:B0-----:R-:W-:-:S03]  /*2f20*/  DFMA R42, R20, -R22, 1 ;  /* 0x3ff00000142a742b */ /* 0x001fc60000000816 */
[----:B------:R-:W-:Y:S01]  /*2f30*/  @!P3 LOP3.LUT R41, R18, 0x100000, RZ, 0xfc, !PT ;  /* 0x001000001229b812 */ /* 0x000fe200078efcff */
[----:B------:R-:W-:-:S04]  /*2f40*/  IMAD.MOV.U32 R18, RZ, RZ, R16 ;  /* 0x000000ffff127224 */ /* 0x000fc800078e0010 */
[----:B------:R-:W-:-:S08]  /*2f50*/  DFMA R42, R42, R42, R42 ;  /* 0x0000002a2a2a722b */ /* 0x000fd0000000002a */
[----:B------:R-:W-:Y:S01]  /*2f60*/  DFMA R42, R20, R42, R20 ;  /* 0x0000002a142a722b */ /* 0x000fe20000000014 */
[----:B------:R-:W-:-:S04]  /*2f70*/  SEL R20, R17, 0x63400000, !P2 ;  /* 0x6340000011147807 */ /* 0x000fc80005000000 */
[----:B------:R-:W-:-:S03]  /*2f80*/  LOP3.LUT R39, R20, 0x800fffff, R37, 0xf8, !PT ;  /* 0x800fffff14277812 */ /* 0x000fc600078ef825 */
[----:B------:R-:W-:-:S03]  /*2f90*/  DFMA R20, R42, -R22, 1 ;  /* 0x3ff000002a14742b */ /* 0x000fc60000000816 */
[----:B------:R-:W-:-:S05]  /*2fa0*/  @!P3 DFMA R38, R38, 2, -R40 ;  /* 0x400000002626b82b */ /* 0x000fca0000000828 */
[----:B------:R-:W-:-:S05]  /*2fb0*/  DFMA R42, R42, R20, R42 ;  /* 0x000000142a2a722b */ /* 0x000fca000000002a */
[----:B------:R-:W-:-:S03]  /*2fc0*/  @!P3 LOP3.LUT R18, R39, 0x7ff00000, RZ, 0xc0, !PT ;  /* 0x7ff000002712b812 */ /* 0x000fc600078ec0ff */
[----:B------:R-:W-:Y:S02]  /*2fd0*/  DMUL R40, R42, R38 ;  /* 0x000000262a287228 */ /* 0x000fe40000000000 */
[----:B------:R-:W-:-:S05]  /*2fe0*/  VIADD R20, R18, 0xffffffff ;  /* 0xffffffff12147836 */ /* 0x000fca0000000000 */
[----:B------:R-:W-:Y:S01]  /*2ff0*/  ISETP.GT.U32.AND P0, PT, R20, 0x7feffffe, PT ;  /* 0x7feffffe1400780c */ /* 0x000fe20003f04070 */
[----:B------:R-:W-:Y:S01]  /*3000*/  VIADD R20, R19, 0xffffffff ;  /* 0xffffffff13147836 */ /* 0x000fe20000000000 */
[----:B------:R-:W-:-:S04]  /*3010*/  DFMA R44, R40, -R22, R38 ;  /* 0x80000016282c722b */ /* 0x000fc80000000026 */
[----:B------:R-:W-:-:S04]  /*3020*/  ISETP.GT.U32.OR P0, PT, R20, 0x7feffffe, P0 ;  /* 0x7feffffe1400780c */ /* 0x000fc80000704470 */
[----:B------:R-:W-:-:S09]  /*3030*/  DFMA R20, R42, R44, R40 ;  /* 0x0000002c2a14722b */ /* 0x000fd20000000028 */
[----:B------:R-:W-:Y:S05]  /*3040*/  @P0 BRA `(.L_x_45) ;  /* 0x0000000000740947 */ /* 0x000fea0003800000 */
[----:B------:R-:W-:-:S04]  /*3050*/  LOP3.LUT R19, R25, 0x7ff00000, RZ, 0xc0, !PT ;  /* 0x7ff0000019137812 */ /* 0x000fc800078ec0ff */
[CC--:B------:R-:W-:Y:S02]  /*3060*/  VIADDMNMX R18, R16.reuse, -R19.reuse, 0xb9600000, !PT ;  /* 0xb960000010127446 */ /* 0x0c0fe40007800913 */
[----:B------:R-:W-:Y:S02]  /*3070*/  ISETP.GE.U32.AND P0, PT, R16, R19, PT ;  /* 0x000000131000720c */ /* 0x000fe40003f06070 */
[----:B------:R-:W-:Y:S02]  /*3080*/  VIMNMX R18, PT, PT, R18, 0x46a00000, PT ;  /* 0x46a0000012127848 */ /* 0x000fe40003fe0100 */
[----:B------:R-:W-:-:S05]  /*3090*/  SEL R17, R17, 0x63400000, !P0 ;  /* 0x6340000011117807 */ /* 0x000fca0004000000 */
[----:B------:R-:W-:Y:S02]  /*30a0*/  IMAD.IADD R17, R18, 0x1, -R17 ;  /* 0x0000000112117824 */ /* 0x000fe400078e0a11 */
[----:B------:R-:W-:Y:S02]  /*30b0*/  IMAD.MOV.U32 R18, RZ, RZ, RZ ;  /* 0x000000ffff127224 */ /* 0x000fe400078e00ff */
[----:B------:R-:W-:-:S06]  /*30c0*/  VIADD R19, R17, 0x7fe00000 ;  /* 0x7fe0000011137836 */ /* 0x000fcc0000000000 */
[----:B------:R-:W-:-:S10]  /*30d0*/  DMUL R40, R20, R18 ;  /* 0x0000001214287228 */ /* 0x000fd40000000000 */
[----:B------:R-:W-:-:S13]  /*30e0*/  FSETP.GTU.AND P0, PT, |R41|, 1.469367938527859385e-39, PT ;  /* 0x001000002900780b */ /* 0x000fda0003f0c200 */
[----:B------:R-:W-:Y:S05]  /*30f0*/  @P0 BRA `(.L_x_46) ;  /* 0x0000000000a80947 */ /* 0x000fea0003800000 */
[----:B------:R-:W-:-:S06]  /*3100*/  DFMA R22, R20, -R22, R38 ;  /* 0x800000161416722b */ /* 0x000fcc0000000026 */
[----:B------:R-:W-:-:S04]  /*3110*/  IMAD.MOV.U32 R22, RZ, RZ, RZ ;  /* 0x000000ffff167224 */ /* 0x000fc800078e00ff */
[C---:B------:R-:W-:Y:S02]  /*3120*/  FSETP.NEU.AND P0, PT, R23.reuse, RZ, PT ;  /* 0x000000ff1700720b */ /* 0x040fe40003f0d000 */
[----:B------:R-:W-:-:S04]  /*3130*/  LOP3.LUT R24, R23, 0x80000000, R25, 0x48, !PT ;  /* 0x8000000017187812 */ /* 0x000fc800078e4819 */
[----:B------:R-:W-:-:S07]  /*3140*/  LOP3.LUT R23, R24, R19, RZ, 0xfc, !PT ;  /* 0x0000001318177212 */ /* 0x000fce00078efcff */
[----:B------:R-:W-:Y:S05]  /*3150*/  @!P0 BRA `(.L_x_46) ;  /* 0x0000000000908947 */ /* 0x000fea0003800000 */
[----:B------:R-:W-:Y:S01]  /*3160*/  IMAD.MOV R19, RZ, RZ, -R17 ;  /* 0x000000ffff137224 */ /* 0x000fe200078e0a11 */
[----:B------:R-:W-:Y:S01]  /*3170*/  IADD3 R17, PT, PT, -R17, -0x43300000, RZ ;  /* 0xbcd0000011117810 */ /* 0x000fe20007ffe1ff */
[----:B------:R-:W-:-:S06]  /*3180*/  IMAD.MOV.U32 R18, RZ, RZ, RZ ;  /* 0x000000ffff127224 */ /* 0x000fcc00078e00ff */
[----:B------:R-:W-:Y:S02]  /*3190*/  DFMA R18, R40, -R18, R20 ;  /* 0x800000122812722b */ /* 0x000fe40000000014 */
[----:B------:R-:W-:-:S08]  /*31a0*/  DMUL.RP R20, R20, R22 ;  /* 0x0000001614147228 */ /* 0x000fd00000008000 */
[----:B------:R-:W-:Y:S02]  /*31b0*/  FSETP.NEU.AND P0, PT, |R19|, R17, PT ;  /* 0x000000111300720b */ /* 0x000fe40003f0d200 */
[----:B------:R-:W-:Y:S02]  /*31c0*/  LOP3.LUT R24, R21, R24, RZ, 0x3c, !PT ;  /* 0x0000001815187212 */ /* 0x000fe400078e3cff */
[----:B------:R-:W-:Y:S02]  /*31d0*/  FSEL R16, R20, R40, !P0 ;  /* 0x0000002814107208 */ /* 0x000fe40004000000 */
[----:B------:R-:W-:-:S03]  /*31e0*/  FSEL R17, R24, R41, !P0 ;  /* 0x0000002918117208 */ /* 0x000fc60004000000 */
[----:B------:R-:W-:Y:S02]  /*31f0*/  IMAD.MOV.U32 R40, RZ, RZ, R16 ;  /* 0x000000ffff287224 */ /* 0x000fe400078e0010 */
[----:B------:R-:W-:Y:S01]  /*3200*/  IMAD.MOV.U32 R41, RZ, RZ, R17 ;  /* 0x000000ffff297224 */ /* 0x000fe200078e0011 */
[----:B------:R-:W-:Y:S06]  /*3210*/  BRA `(.L_x_46) ;  /* 0x0000000000607947 */ /* 0x000fec0003800000 */
.L_x_45:
[----:B------:R-:W-:-:S14]  /*3220*/  DSETP.NAN.AND P0, PT, R36, R36, PT ;  /* 0x000000242400722a */ /* 0x000fdc0003f08000 */
[----:B------:R-:W-:Y:S05]  /*3230*/  @P0 BRA `(.L_x_47) ;  /* 0x00000000004c0947 */ /* 0x000fea0003800000 */
[----:B------:R-:W-:-:S14]  /*3240*/  DSETP.NAN.AND P0, PT, R24, R24, PT ;  /* 0x000000181800722a */ /* 0x000fdc0003f08000 */
[----:B------:R-:W-:Y:S05]  /*3250*/  @P0 BRA `(.L_x_48) ;  /* 0x0000000000340947 */ /* 0x000fea0003800000 */
[----:B------:R-:W-:Y:S01]  /*3260*/  ISETP.NE.AND P0, PT, R18, R19, PT ;  /* 0x000000131200720c */ /* 0x000fe20003f05270 */
[----:B------:R-:W-:Y:S02]  /*3270*/  IMAD.MOV.U32 R40, RZ, RZ, 0x0 ;  /* 0x00000000ff287424 */ /* 0x000fe400078e00ff */
[----:B------:R-:W-:-:S10]  /*3280*/  IMAD.MOV.U32 R41, RZ, RZ, -0x80000 ;  /* 0xfff80000ff297424 */ /* 0x000fd400078e00ff */
[----:B------:R-:W-:Y:S05]  /*3290*/  @!P0 BRA `(.L_x_46) ;  /* 0x0000000000408947 */ /* 0x000fea0003800000 */
[----:B------:R-:W-:Y:S02]  /*32a0*/  ISETP.NE.AND P0, PT, R18, 0x7ff00000, PT ;  /* 0x7ff000001200780c */ /* 0x000fe40003f05270 */
[----:B------:R-:W-:Y:S02]  /*32b0*/  LOP3.LUT R25, R37, 0x80000000, R25, 0x48, !PT ;  /* 0x8000000025197812 */ /* 0x000fe400078e4819 */
[----:B------:R-:W-:-:S13]  /*32c0*/  ISETP.EQ.OR P0, PT, R19, RZ, !P0 ;  /* 0x000000ff1300720c */ /* 0x000fda0004702670 */
[----:B------:R-:W-:Y:S01]  /*32d0*/  @P0 LOP3.LUT R16, R25, 0x7ff00000, RZ, 0xfc, !PT ;  /* 0x7ff0000019100812 */ /* 0x000fe200078efcff */
[----:B------:R-:W-:Y:S02]  /*32e0*/  @!P0 IMAD.MOV.U32 R40, RZ, RZ, RZ ;  /* 0x000000ffff288224 */ /* 0x000fe400078e00ff */
[----:B------:R-:W-:Y:S02]  /*32f0*/  @!P0 IMAD.MOV.U32 R41, RZ, RZ, R25 ;  /* 0x000000ffff298224 */ /* 0x000fe400078e0019 */
[----:B------:R-:W-:Y:S02]  /*3300*/  @P0 IMAD.MOV.U32 R40, RZ, RZ, RZ ;  /* 0x000000ffff280224 */ /* 0x000fe400078e00ff */
[----:B------:R-:W-:Y:S01]  /*3310*/  @P0 IMAD.MOV.U32 R41, RZ, RZ, R16 ;  /* 0x000000ffff290224 */ /* 0x000fe200078e0010 */
[----:B------:R-:W-:Y:S06]  /*3320*/  BRA `(.L_x_46) ;  /* 0x00000000001c7947 */ /* 0x000fec0003800000 */
.L_x_48:
[----:B------:R-:W-:Y:S01]  /*3330*/  LOP3.LUT R17, R25, 0x80000, RZ, 0xfc, !PT ;  /* 0x0008000019117812 */ /* 0x000fe200078efcff */
[----:B------:R-:W-:-:S04]  /*3340*/  IMAD.MOV.U32 R40, RZ, RZ, R24 ;  /* 0x000000ffff287224 */ /* 0x000fc800078e0018 */
[----:B------:R-:W-:Y:S01]  /*3350*/  IMAD.MOV.U32 R41, RZ, RZ, R17 ;  /* 0x000000ffff297224 */ /* 0x000fe200078e0011 */
[----:B------:R-:W-:Y:S06]  /*3360*/  BRA `(.L_x_46) ;  /* 0x00000000000c7947 */ /* 0x000fec0003800000 */
.L_x_47:
[----:B------:R-:W-:Y:S01]  /*3370*/  LOP3.LUT R17, R37, 0x80000, RZ, 0xfc, !PT ;  /* 0x0008000025117812 */ /* 0x000fe200078efcff */
[----:B------:R-:W-:-:S04]  /*3380*/  IMAD.MOV.U32 R40, RZ, RZ, R36 ;  /* 0x000000ffff287224 */ /* 0x000fc800078e0024 */
[----:B------:R-:W-:-:S07]  /*3390*/  IMAD.MOV.U32 R41, RZ, RZ, R17 ;  /* 0x000000ffff297224 */ /* 0x000fce00078e0011 */
.L_x_46:
[----:B------:R-:W-:Y:S05]  /*33a0*/  BSYNC.RECONVERGENT B1 ;  /* 0x0000000000017941 */ /* 0x000fea0003800200 */
.L_x_44:
[----:B------:R-:W-:Y:S02]  /*33b0*/  IMAD.MOV.U32 R18, RZ, RZ, R2 ;  /* 0x000000ffff127224 */ /* 0x000fe400078e0002 */
[----:B------:R-:W-:Y:S02]  /*33c0*/  IMAD.MOV.U32 R19, RZ, RZ, 0x0 ;  /* 0x00000000ff137424 */ /* 0x000fe400078e00ff */
[----:B------:R-:W-:Y:S02]  /*33d0*/  IMAD.MOV.U32 R16, RZ, RZ, R40 ;  /* 0x000000ffff107224 */ /* 0x000fe400078e0028 */
[----:B------:R-:W-:Y:S01]  /*33e0*/  IMAD.MOV.U32 R17, RZ, RZ, R41 ;  /* 0x000000ffff117224 */ /* 0x000fe200078e0029 */
[----:B------:R-:W-:Y:S06]  /*33f0*/  RET.REL.NODEC R18 `(_cupy_lombscargle_float64) ;  /* 0xffffffcc12007950 */ /* 0x000fec0003c3ffff */
        .type           $_cupy_lombscargle_float64$__internal_trig_reduction_slowpathd,@function
        .size           $_cupy_lombscargle_float64$__internal_trig_reduction_slowpathd,(.L_x_94 - $_cupy_lombscargle_float64$__internal_trig_reduction_slowpathd)
$_cupy_lombscargle_float64$__internal_trig_reduction_slowpathd:
[----:B------:R-:W-:Y:S01]  /*3400*/  SHF.R.U32.HI R41, RZ, 0x14, R39 ;  /* 0x00000014ff297819 */ /* 0x000fe20000011627 */
[----:B------:R-:W-:-:S03]  /*3410*/  IMAD.MOV.U32 R19, RZ, RZ, RZ ;  /* 0x000000ffff137224 */ /* 0x000fc600078e00ff */
[----:B------:R-:W-:-:S04]  /*3420*/  LOP3.LUT R16, R41, 0x7ff, RZ, 0xc0, !PT ;  /* 0x000007ff29107812 */ /* 0x000fc800078ec0ff */
[----:B------:R-:W-:-:S13]  /*3430*/  ISETP.NE.AND P0, PT, R16, 0x7ff, PT ;  /* 0x000007ff1000780c */ /* 0x000fda0003f05270 */
[----:B------:R-:W-:Y:S05]  /*3440*/  @!P0 BRA `(.L_x_49) ;  /* 0x0000000800448947 */ /* 0x000fea0003800000 */
[----:B------:R-:W-:Y:S01]  /*3450*/  VIADD R17, R16, 0xfffffc00 ;  /* 0xfffffc0010117836 */ /* 0x000fe20000000000 */
[----:B------:R-:W-:Y:S01]  /*3460*/  BSSY.RECONVERGENT B2, `(.L_x_50) ;  /* 0x000002e000027945 */ /* 0x000fe20003800200 */
[----:B------:R-:W-:-:S03]  /*3470*/  CS2R R26, SRZ ;  /* 0x00000000001a7805 */ /* 0x000fc6000001ff00 */
[----:B------:R-:W-:Y:S02]  /*3480*/  SHF.R.U32.HI R16, RZ, 0x6, R17 ;  /* 0x00000006ff107819 */ /* 0x000fe40000011611 */
[----:B------:R-:W-:Y:S02]  /*3490*/  ISETP.GE.U32.AND P0, PT, R17, 0x80, PT ;  /* 0x000000801100780c */ /* 0x000fe40003f06070 */
[C---:B------:R-:W-:Y:S02]  /*34a0*/  IADD3 R19, PT, PT, -R16.reuse, 0x13, RZ ;  /* 0x0000001310137810 */ /* 0x040fe40007ffe1ff */
[----:B------:R-:W-:Y:S02]  /*34b0*/  IADD3 R17, PT, PT, -R16, 0xf, RZ ;  /* 0x0000000f10117810 */ /* 0x000fe40007ffe1ff */
[----:B------:R-:W-:-:S04]  /*34c0*/  SEL R19, R19, 0x12, P0 ;  /* 0x0000001213137807 */ /* 0x000fc80000000000 */
[----:B------:R-:W-:-:S13]  /*34d0*/  ISETP.GE.AND P0, PT, R17, R19, PT ;  /* 0x000000131100720c */ /* 0x000fda0003f06270 */
[----:B------:R-:W-:Y:S05]  /*34e0*/  @P0 BRA `(.L_x_51) ;  /* 0x0000000000940947 */ /* 0x000fea0003800000 */
[----:B------:R-:W0:Y:S01]  /*34f0*/  LDC.64 R42, c[0x0][0x358] ;  /* 0x0000d600ff2a7b82 */ /* 0x000e220000000a00 */
[C---:B------:R-:W-:Y:S01]  /*3500*/  SHF.L.U64.HI R22, R18.reuse, 0xb, R39 ;  /* 0x0000000b12167819 */ /* 0x040fe20000010227 */
[----:B------:R-:W-:Y:S01]  /*3510*/  BSSY.RECONVERGENT B3, `(.L_x_52) ;  /* 0x0000021000037945 */ /* 0x000fe20003800200 */
[----:B------:R-:W-:Y:S01]  /*3520*/  IMAD.SHL.U32 R18, R18, 0x800, RZ ;  /* 0x0000080012127824 */ /* 0x000fe200078e00ff */
[----:B------:R-:W-:Y:S01]  /*3530*/  IADD3 R20, PT, PT, RZ, -R16, -R19 ;  /* 0x80000010ff147210 */ /* 0x000fe20007ffe813 */
[----:B------:R-:W-:Y:S01]  /*3540*/  IMAD.MOV.U32 R21, RZ, RZ, RZ ;  /* 0x000000ffff157224 */ /* 0x000fe200078e00ff */
[----:B------:R-:W-:Y:S02]  /*3550*/  CS2R R26, SRZ ;  /* 0x00000000001a7805 */ /* 0x000fe4000001ff00 */
[----:B------:R-:W-:-:S07]  /*3560*/  LOP3.LUT R22, R22, 0x80000000, RZ, 0xfc, !PT ;  /* 0x8000000016167812 */ /* 0x000fce00078efcff */
.L_x_53:
[----:B------:R-:W1:Y:S01]  /*3570*/  LDC.64 R24, c[0x4][0x8] ;  /* 0x01000200ff187b82 */ /* 0x000e620000000a00 */
[----:B0-----:R-:W-:Y:S02]  /*3580*/  R2UR UR12, R42 ;  /* 0x000000002a0c72ca */ /* 0x001fe400000e0000 */
[----:B------:R-:W-:Y:S01]  /*3590*/  R2UR UR13, R43 ;  /* 0x000000002b0d72ca */ /* 0x000fe200000e0000 */
[----:B-1----:R-:W-:-:S12]  /*35a0*/  IMAD.WIDE R44, R17, 0x8, R24 ;  /* 0x00000008112c7825 */ /* 0x002fd800078e0218 */
[----:B------:R-:W2:Y:S01]  /*35b0*/  LDG.E.64.CONSTANT R44, desc[UR12][R44.64] ;  /* 0x0000000c2c2c7981 */ /* 0x000ea2000c1e9b00 */
[----:B------:R-:W-:Y:S02]  /*35c0*/  VIADD R20, R20, 0x1 ;  /* 0x0000000114147836 */ /* 0x000fe40000000000 */
[----:B------:R-:W-:Y:S02]  /*35d0*/  VIADD R17, R17, 0x1 ;  /* 0x0000000111117836 */ /* 0x000fe40000000000 */
[----:B--2---:R-:W-:-:S04]  /*35e0*/  IMAD.WIDE.U32 R26, P3, R44, R18, R26 ;  /* 0x000000122c1a7225 */ /* 0x004fc8000786001a */
[----:B------:R-:W-:Y:S02]  /*35f0*/  IMAD R23, R44, R22, RZ ;  /* 0x000000162c177224 */ /* 0x000fe400078e02ff */
[----:B------:R-:W-:-:S03]  /*3600*/  IMAD R24, R45, R18, RZ ;  /* 0x000000122d187224 */ /* 0x000fc600078e02ff */
[----:B------:R-:W-:Y:S01]  /*3610*/  IADD3 R23, P0, PT, R23, R27, RZ ;  /* 0x0000001b17177210 */ /* 0x000fe20007f1e0ff */
[C---:B------:R-:W-:Y:S02]  /*3620*/  IMAD R27, R21.reuse, 0x8, R1 ;  /* 0x00000008151b7824 */ /* 0x040fe400078e0201 */
[----:B------:R-:W-:Y:S01]  /*3630*/  VIADD R21, R21, 0x1 ;  /* 0x0000000115157836 */ /* 0x000fe20000000000 */
[----:B------:R-:W-:Y:S01]  /*3640*/  IADD3 R25, P1, PT, R24, R23, RZ ;  /* 0x0000001718197210 */ /* 0x000fe20007f3e0ff */
[----:B------:R-:W-:Y:S02]  /*3650*/  IMAD.MOV.U32 R24, RZ, RZ, R26 ;  /* 0x000000ffff187224 */ /* 0x000fe400078e001a */
[----:B------:R-:W-:-:S03]  /*3660*/  IMAD.HI.U32 R23, R45, R18, RZ ;  /* 0x000000122d177227 */ /* 0x000fc600078e00ff */
[----:B------:R0:W-:Y:S01]  /*3670*/  STL.64 [R27], R24 ;  /* 0x000000181b007387 */ /* 0x0001e20000100a00 */
[-C--:B------:R-:W-:Y:S02]  /*3680*/  IMAD R26, R45, R22.reuse, RZ ;  /* 0x000000162d1a7224 */ /* 0x080fe400078e02ff */
[----:B0-----:R-:W-:-:S04]  /*3690*/  IMAD.HI.U32 R24, R44, R22, RZ ;  /* 0x000000162c187227 */ /* 0x001fc800078e00ff */
[----:B------:R-:W-:Y:S02]  /*36a0*/  IMAD.X R24, RZ, RZ, R24, P3 ;  /* 0x000000ffff187224 */ /* 0x000fe400018e0618 */
[----:B------:R-:W-:-:S03]  /*36b0*/  IMAD.HI.U32 R25, R45, R22, RZ ;  /* 0x000000162d197227 */ /* 0x000fc600078e00ff */
[----:B------:R-:W-:-:S04]  /*36c0*/  IADD3.X R23, P0, PT, R23, R24, RZ, P0, !PT ;  /* 0x0000001817177210 */ /* 0x000fc8000071e4ff */
[----:B------:R-:W-:Y:S01]  /*36d0*/  IADD3.X R26, P1, PT, R26, R23, RZ, P1, !PT ;  /* 0x000000171a1a7210 */ /* 0x000fe20000f3e4ff */
[----:B------:R-:W-:Y:S01]  /*36e0*/  IMAD.X R25, RZ, RZ, R25, P0 ;  /* 0x000000ffff197224 */ /* 0x000fe200000e0619 */
[----:B------:R-:W-:-:S03]  /*36f0*/  ISETP.NE.AND P0, PT, R20, -0xf, PT ;  /* 0xfffffff11400780c */ /* 0x000fc60003f05270 */
[----:B------:R-:W-:-:S10]  /*3700*/  IMAD.X R27, RZ, RZ, R25, P1 ;  /* 0x000000ffff1b7224 */ /* 0x000fd400008e0619 */
[----:B------:R-:W-:Y:S05]  /*3710*/  @P0 BRA `(.L_x_53) ;  /* 0xfffffffc00940947 */ /* 0x000fea000383ffff */
[----:B------:R-:W-:Y:S05]  /*3720*/  BSYNC.RECONVERGENT B3 ;  /* 0x0000000000037941 */ /* 0x000fea0003800200 */
.L_x_52:
[----:B------:R-:W-:-:S07]  /*3730*/  IMAD.MOV.U32 R17, RZ, RZ, R19 ;  /* 0x000000ffff117224 */ /* 0x000fce00078e0013 */
.L_x_51:
[----:B------:R-:W-:Y:S05]  /*3740*/  BSYNC.RECONVERGENT B2 ;  /* 0x0000000000027941 */ /* 0x000fea0003800200 */
.L_x_50:
[----:B------:R-:W-:Y:S01]  /*3750*/  LOP3.LUT P0, R41, R41, 0x3f, RZ, 0xc0, !PT ;  /* 0x0000003f29297812 */ /* 0x000fe2000780c0ff */
[----:B------:R-:W-:-:S04]  /*3760*/  IMAD.IADD R16, R16, 0x1, R17 ;  /* 0x0000000110107824 */ /* 0x000fc800078e0211 */
[----:B------:R-:W-:-:S05]  /*3770*/  IMAD.U32 R43, R16, 0x8, R1 ;  /* 0x00000008102b7824 */ /* 0x000fca00078e0001 */
[----:B------:R0:W-:Y:S04]  /*3780*/  STL.64 [R43+-0x78], R26 ;  /* 0xffff881a2b007387 */ /* 0x0001e80000100a00 */
[----:B------:R-:W2:Y:S04]  /*3790*/  @P0 LDL.64 R20, [R1+0x8] ;  /* 0x0000080001140983 */ /* 0x000ea80000100a00 */
[----:B------:R-:W3:Y:S04]  /*37a0*/  LDL.64 R16, [R1+0x10] ;  /* 0x0000100001107983 */ /* 0x000ee80000100a00 */
[----:B------:R-:W4:Y:S01]  /*37b0*/  LDL.64 R18, [R1+0x18] ;  /* 0x0000180001127983 */ /* 0x000f220000100a00 */
[----:B------:R-:W-:Y:S01]  /*37c0*/  BSSY.RECONVERGENT B2, `(.L_x_54) ;  /* 0x0000035000027945 */ /* 0x000fe20003800200 */
[----:B--2---:R-:W-:-:S02]  /*37d0*/  @P0 SHF.R.U64 R24, R20, 0x1, R21 ;  /* 0x0000000114180819 */ /* 0x004fc40000001215 */
[----:B0-----:R-:W-:Y:S02]  /*37e0*/  @P0 SHF.R.U32.HI R26, RZ, 0x1, R21 ;  /* 0x00000001ff1a0819 */ /* 0x001fe40000011615 */
[----:B------:R-:W-:Y:S02]  /*37f0*/  @P0 LOP3.LUT R21, R41, 0x3f, RZ, 0x3c, !PT ;  /* 0x0000003f29150812 */ /* 0x000fe400078e3cff */
[----:B---3--:R-:W-:Y:S02]  /*3800*/  @P0 SHF.L.U32 R23, R16, R41, RZ ;  /* 0x0000002910170219 */ /* 0x008fe400000006ff */
[----:B------:R-:W-:Y:S02]  /*3810*/  @P0 SHF.R.U64 R24, R24, R21, R26 ;  /* 0x0000001518180219 */ /* 0x000fe4000000121a */
[--C-:B------:R-:W-:Y:S02]  /*3820*/  @P0 SHF.R.U32.HI R20, RZ, 0x1, R17.reuse ;  /* 0x00000001ff140819 */ /* 0x100fe40000011611 */
[----:B------:R-:W-:-:S02]  /*3830*/  @P0 SHF.R.U64 R25, R16, 0x1, R17 ;  /* 0x0000000110190819 */ /* 0x000fc40000001211 */
[----:B------:R-:W-:Y:S02]  /*3840*/  @P0 SHF.L.U64.HI R22, R16, R41, R17 ;  /* 0x0000002910160219 */ /* 0x000fe40000010211 */
[----:B------:R-:W-:Y:S02]  /*3850*/  @P0 SHF.R.U32.HI R27, RZ, R21, R26 ;  /* 0x00000015ff1b0219 */ /* 0x000fe4000001161a */
[----:B------:R-:W-:Y:S02]  /*3860*/  @P0 LOP3.LUT R16, R23, R24, RZ, 0xfc, !PT ;  /* 0x0000001817100212 */ /* 0x000fe400078efcff */
[----:B----4-:R-:W-:Y:S02]  /*3870*/  @P0 SHF.L.U32 R26, R18, R41, RZ ;  /* 0x00000029121a0219 */ /* 0x010fe400000006ff */
[----:B------:R-:W-:Y:S02]  /*3880*/  @P0 SHF.R.U64 R25, R25, R21, R20 ;  /* 0x0000001519190219 */ /* 0x000fe40000001214 */
[----:B------:R-:W-:-:S02]  /*3890*/  @P0 LOP3.LUT R17, R22, R27, RZ, 0xfc, !PT ;  /* 0x0000001b16110212 */ /* 0x000fc400078efcff */
[----:B------:R-:W-:Y:S01]  /*38a0*/  @P0 SHF.R.U32.HI R20, RZ, R21, R20 ;  /* 0x00000015ff140219 */ /* 0x000fe20000011614 */
[----:B------:R-:W-:Y:S01]  /*38b0*/  IMAD.SHL.U32 R21, R16, 0x4, RZ ;  /* 0x0000000410157824 */ /* 0x000fe200078e00ff */
[----:B------:R-:W-:Y:S02]  /*38c0*/  @P0 SHF.L.U64.HI R41, R18, R41, R19 ;  /* 0x0000002912290219 */ /* 0x000fe40000010213 */
[----:B------:R-:W-:Y:S02]  /*38d0*/  @P0 LOP3.LUT R18, R26, R25, RZ, 0xfc, !PT ;  /* 0x000000191a120212 */ /* 0x000fe400078efcff */
[----:B------:R-:W-:Y:S02]  /*38e0*/  SHF.L.U64.HI R16, R16, 0x2, R17 ;  /* 0x0000000210107819 */ /* 0x000fe40000010211 */
[----:B------:R-:W-:Y:S02]  /*38f0*/  @P0 LOP3.LUT R19, R41, R20, RZ, 0xfc, !PT ;  /* 0x0000001429130212 */ /* 0x000fe400078efcff */
[----:B------:R-:W-:-:S02]  /*3900*/  SHF.L.W.U32.HI R17, R17, 0x2, R18 ;  /* 0x0000000211117819 */ /* 0x000fc40000010e12 */
[----:B------:R-:W-:Y:S02]  /*3910*/  IADD3 RZ, P0, PT, RZ, -R21, RZ ;  /* 0x80000015ffff7210 */ /* 0x000fe40007f1e0ff */
[----:B------:R-:W-:Y:S02]  /*3920*/  LOP3.LUT R23, RZ, R16, RZ, 0x33, !PT ;  /* 0x00000010ff177212 */ /* 0x000fe400078e33ff */
[----:B------:R-:W-:Y:S02]  /*3930*/  SHF.L.W.U32.HI R20, R18, 0x2, R19 ;  /* 0x0000000212147819 */ /* 0x000fe40000010e13 */
[----:B------:R-:W-:Y:S02]  /*3940*/  LOP3.LUT R22, RZ, R17, RZ, 0x33, !PT ;  /* 0x00000011ff167212 */ /* 0x000fe400078e33ff */
[----:B------:R-:W-:Y:S02]  /*3950*/  IADD3.X R23, P0, PT, RZ, R23, RZ, P0, !PT ;  /* 0x00000017ff177210 */ /* 0x000fe4000071e4ff */
[----:B------:R-:W-:-:S02]  /*3960*/  LOP3.LUT R25, RZ, R20, RZ, 0x33, !PT ;  /* 0x00000014ff197212 */ /* 0x000fc400078e33ff */
[----:B------:R-:W-:Y:S02]  /*3970*/  IADD3.X R22, P1, PT, RZ, R22, RZ, P0, !PT ;  /* 0x00000016ff167210 */ /* 0x000fe4000073e4ff */
[----:B------:R-:W-:-:S03]  /*3980*/  ISETP.GT.U32.AND P3, PT, R17, -0x1, PT ;  /* 0xffffffff1100780c */ /* 0x000fc60003f64070 */
[----:B------:R-:W-:Y:S01]  /*3990*/  IMAD.X R25, RZ, RZ, R25, P1 ;  /* 0x000000ffff197224 */ /* 0x000fe200008e0619 */
[----:B------:R-:W-:-:S04]  /*39a0*/  ISETP.GT.AND.EX P0, PT, R20, -0x1, PT, P3 ;  /* 0xffffffff1400780c */ /* 0x000fc80003f04330 */
[----:B------:R-:W-:Y:S02]  /*39b0*/  SEL R18, R20, R25, P0 ;  /* 0x0000001914127207 */ /* 0x000fe40000000000 */
[----:B------:R-:W-:Y:S02]  /*39c0*/  SEL R17, R17, R22, P0 ;  /* 0x0000001611117207 */ /* 0x000fe40000000000 */
[----:B------:R-:W-:Y:S02]  /*39d0*/  ISETP.NE.U32.AND P1, PT, R18, RZ, PT ;  /* 0x000000ff1200720c */ /* 0x000fe40003f25070 */
[----:B------:R-:W-:Y:S02]  /*39e0*/  SEL R16, R16, R23, P0 ;  /* 0x0000001710107207 */ /* 0x000fe40000000000 */
[----:B------:R-:W-:Y:S01]  /*39f0*/  SEL R25, R17, R18, !P1 ;  /* 0x0000001211197207 */ /* 0x000fe20004800000 */
[----:B------:R-:W-:-:S03]  /*3a00*/  @!P0 IMAD.MOV R21, RZ, RZ, -R21 ;  /* 0x000000ffff158224 */ /* 0x000fc600078e0a15 */
[----:B------:R-:W0:Y:S02]  /*3a10*/  FLO.U32 R22, R25 ;  /* 0x0000001900167300 */ /* 0x000e2400000e0000 */
[C---:B0-----:R-:W-:Y:S02]  /*3a20*/  IADD3 R24, PT, PT, -R22.reuse, 0x1f, RZ ;  /* 0x0000001f16187810 */ /* 0x041fe40007ffe1ff */
[----:B------:R-:W-:-:S03]  /*3a30*/  IADD3 R22, PT, PT, -R22, 0x3f, RZ ;  /* 0x0000003f16167810 */ /* 0x000fc60007ffe1ff */
[----:B------:R-:W-:-:S05]  /*3a40*/  @P1 IMAD.MOV R22, RZ, RZ, R24 ;  /* 0x000000ffff161224 */ /* 0x000fca00078e0218 */
[----:B------:R-:W-:-:S13]  /*3a50*/  ISETP.NE.AND P1, PT, R22, RZ, PT ;  /* 0x000000ff1600720c */ /* 0x000fda0003f25270 */
[----:B------:R-:W-:Y:S05]  /*3a60*/  @!P1 BRA `(.L_x_55) ;  /* 0x0000000000289947 */ /* 0x000fea0003800000 */
[C---:B------:R-:W-:Y:S02]  /*3a70*/  LOP3.LUT R24, R22.reuse, 0x3f, RZ, 0xc0, !PT ;  /* 0x0000003f16187812 */ /* 0x040fe400078ec0ff */
[--C-:B------:R-:W-:Y:S02]  /*3a80*/  SHF.R.U64 R21, R21, 0x1, R16.reuse ;  /* 0x0000000115157819 */ /* 0x100fe40000001210 */
[----:B------:R-:W-:Y:S02]  /*3a90*/  SHF.R.U32.HI R16, RZ, 0x1, R16 ;  /* 0x00000001ff107819 */ /* 0x000fe40000011610 */
[----:B------:R-:W-:Y:S02]  /*3aa0*/  LOP3.LUT R23, R22, 0x3f, RZ, 0xc, !PT ;  /* 0x0000003f16177812 */ /* 0x000fe400078e0cff */
[CC--:B------:R-:W-:Y:S02]  /*3ab0*/  SHF.L.U64.HI R18, R17.reuse, R24.reuse, R18 ;  /* 0x0000001811127219 */ /* 0x0c0fe40000010212 */
[----:B------:R-:W-:-:S02]  /*3ac0*/  SHF.L.U32 R17, R17, R24, RZ ;  /* 0x0000001811117219 */ /* 0x000fc400000006ff */
[-CC-:B------:R-:W-:Y:S02]  /*3ad0*/  SHF.R.U64 R24, R21, R23.reuse, R16.reuse ;  /* 0x0000001715187219 */ /* 0x180fe40000001210 */
[----:B------:R-:W-:Y:S02]  /*3ae0*/  SHF.R.U32.HI R23, RZ, R23, R16 ;  /* 0x00000017ff177219 */ /* 0x000fe40000011610 */
[----:B------:R-:W-:Y:S02]  /*3af0*/  LOP3.LUT R17, R17, R24, RZ, 0xfc, !PT ;  /* 0x0000001811117212 */ /* 0x000fe400078efcff */
[----:B------:R-:W-:-:S07]  /*3b00*/  LOP3.LUT R18, R18, R23, RZ, 0xfc, !PT ;  /* 0x0000001712127212 */ /* 0x000fce00078efcff */
.L_x_55:
[----:B------:R-:W-:Y:S05]  /*3b10*/  BSYNC.RECONVERGENT B2 ;  /* 0x0000000000027941 */ /* 0x000fea0003800200 */
.L_x_54:
[----:B------:R-:W-:Y:S01]  /*3b20*/  IMAD.WIDE.U32 R26, R17, 0x2168c235, RZ ;  /* 0x2168c235111a7825 */ /* 0x000fe200078e00ff */
[----:B------:R-:W-:-:S03]  /*3b30*/  SHF.R.U32.HI R19, RZ, 0x1e, R19 ;  /* 0x0000001eff137819 */ /* 0x000fc60000011613 */
[----:B------:R-:W-:Y:S01]  /*3b40*/  IMAD.MOV.U32 R24, RZ, RZ, R27 ;  /* 0x000000ffff187224 */ /* 0x000fe200078e001b */
[----:B------:R-:W-:Y:S01]  /*3b50*/  IADD3 RZ, P1, PT, R26, R26, RZ ;  /* 0x0000001a1aff7210 */ /* 0x000fe20007f3e0ff */
[----:B------:R-:W-:Y:S01]  /*3b60*/  IMAD.MOV.U32 R25, RZ, RZ, RZ ;  /* 0x000000ffff197224 */ /* 0x000fe200078e00ff */
[----:B------:R-:W-:Y:S01]  /*3b70*/  LEA.HI R19, R20, R19, RZ, 0x1 ;  /* 0x0000001314137211 */ /* 0x000fe200078f08ff */
[----:B------:R-:W-:-:S04]  /*3b80*/  IMAD.HI.U32 R16, R18, -0x36f0255e, RZ ;  /* 0xc90fdaa212107827 */ /* 0x000fc800078e00ff */
[----:B------:R-:W-:-:S04]  /*3b90*/  IMAD.WIDE.U32 R24, R17, -0x36f0255e, R24 ;  /* 0xc90fdaa211187825 */ /* 0x000fc800078e0018 */
[----:B------:R-:W-:-:S04]  /*3ba0*/  IMAD.WIDE.U32 R24, P3, R18, 0x2168c235, R24 ;  /* 0x2168c23512187825 */ /* 0x000fc80007860018 */
[----:B------:R-:W-:Y:S01]  /*3bb0*/  IMAD R18, R18, -0x36f0255e, RZ ;  /* 0xc90fdaa212127824 */ /* 0x000fe200078e02ff */
[----:B------:R-:W-:Y:S01]  /*3bc0*/  IADD3.X RZ, P1, PT, R24, R24, RZ, P1, !PT ;  /* 0x0000001818ff7210 */ /* 0x000fe20000f3e4ff */
[----:B------:R-:W-:-:S03]  /*3bd0*/  IMAD.X R16, RZ, RZ, R16, P3 ;  /* 0x000000ffff107224 */ /* 0x000fc600018e0610 */
[----:B------:R-:W-:-:S04]  /*3be0*/  IADD3 R18, P3, PT, R18, R25, RZ ;  /* 0x0000001912127210 */ /* 0x000fc80007f7e0ff */
[C---:B------:R-:W-:Y:S01]  /*3bf0*/  ISETP.GT.U32.AND P4, PT, R18.reuse, RZ, PT ;  /* 0x000000ff1200720c */ /* 0x040fe20003f84070 */
[----:B------:R-:W-:Y:S01]  /*3c00*/  IMAD.X R21, RZ, RZ, R16, P3 ;  /* 0x000000ffff157224 */ /* 0x000fe200018e0610 */
[----:B------:R-:W-:-:S04]  /*3c10*/  IADD3.X R17, P3, PT, R18, R18, RZ, P1, !PT ;  /* 0x0000001212117210 */ /* 0x000fc80000f7e4ff */
[C---:B------:R-:W-:Y:S01]  /*3c20*/  ISETP.GT.AND.EX P1, PT, R21.reuse, RZ, PT, P4 ;  /* 0x000000ff1500720c */ /* 0x040fe20003f24340 */
[----:B------:R-:W-:-:S03]  /*3c30*/  IMAD.X R16, R21, 0x1, R21, P3 ;  /* 0x0000000115107824 */ /* 0x000fc600018e0615 */
[----:B------:R-:W-:Y:S02]  /*3c40*/  SEL R17, R17, R18, P1 ;  /* 0x0000001211117207 */ /* 0x000fe40000800000 */
[----:B------:R-:W-:Y:S02]  /*3c50*/  SEL R16, R16, R21, P1 ;  /* 0x0000001510107207 */ /* 0x000fe40000800000 */
[----:B------:R-:W-:-:S05]  /*3c60*/  IADD3 R17, P3, PT, R17, 0x1, RZ ;  /* 0x0000000111117810 */ /* 0x000fca0007f7e0ff */
[----:B------:R-:W-:-:S05]  /*3c70*/  IMAD.X R16, RZ, RZ, R16, P3 ;  /* 0x000000ffff107224 */ /* 0x000fca00018e0610 */
[----:B------:R-:W-:-:S04]  /*3c80*/  SHF.R.U64 R17, R17, 0xa, R16 ;  /* 0x0000000a11117819 */ /* 0x000fc80000001210 */
[----:B------:R-:W-:Y:S02]  /*3c90*/  IADD3 R21, P3, PT, R17, 0x1, RZ ;  /* 0x0000000111157810 */ /* 0x000fe40007f7e0ff */
[----:B------:R-:W-:Y:S02]  /*3ca0*/  SEL R17, RZ, 0xffffffff, !P1 ;  /* 0xffffffffff117807 */ /* 0x000fe40004800000 */
[----:B------:R-:W-:Y:S02]  /*3cb0*/  LEA.HI.X R16, R16, RZ, RZ, 0x16, P3 ;  /* 0x000000ff10107211 */ /* 0x000fe400018fb4ff */
[----:B------:R-:W-:Y:S01]  /*3cc0*/  LOP3.LUT P1, R39, R39, 0x80000000, RZ, 0xc0, !PT ;  /* 0x8000000027277812 */ /* 0x000fe2000782c0ff */
[----:B------:R-:W-:Y:S01]  /*3cd0*/  IMAD.IADD R17, R17, 0x1, -R22 ;  /* 0x0000000111117824 */ /* 0x000fe200078e0a16 */
[--C-:B------:R-:W-:Y:S02]  /*3ce0*/  SHF.R.U64 R21, R21, 0x1, R16.reuse ;  /* 0x0000000115157819 */ /* 0x100fe40000001210 */
[----:B------:R-:W-:Y:S01]  /*3cf0*/  SHF.R.U32.HI R16, RZ, 0x1, R16 ;  /* 0x00000001ff107819 */ /* 0x000fe20000011610 */
[----:B------:R-:W-:Y:S01]  /*3d00*/  IMAD.SHL.U32 R17, R17, 0x100000, RZ ;  /* 0x0010000011117824 */ /* 0x000fe200078e00ff */
[----:B------:R-:W-:-:S02]  /*3d10*/  IADD3 R18, P3, P4, RZ, RZ, R21 ;  /* 0x000000ffff127210 */ /* 0x000fc40007c7e015 */
[----:B------:R-:W-:Y:S02]  /*3d20*/  @!P0 LOP3.LUT R39, R39, 0x80000000, RZ, 0x3c, !PT ;  /* 0x8000000027278812 */ /* 0x000fe400078e3cff */
[----:B------:R-:W-:-:S03]  /*3d30*/  IADD3.X R16, PT, PT, R17, 0x3fe00000, R16, P3, P4 ;  /* 0x3fe0000011107810 */ /* 0x000fc60001fe8410 */
[----:B------:R-:W-:Y:S01]  /*3d40*/  @P1 IMAD.MOV R19, RZ, RZ, -R19 ;  /* 0x000000ffff131224 */ /* 0x000fe200078e0a13 */
[----:B------:R-:W-:-:S07]  /*3d50*/  LOP3.LUT R39, R16, R39, RZ, 0xfc, !PT ;  /* 0x0000002710277212 */ /* 0x000fce00078efcff */
.L_x_49:
[----:B------:R-:W-:Y:S02]  /*3d60*/  IMAD.MOV.U32 R16, RZ, RZ, R19 ;  /* 0x000000ffff107224 */ /* 0x000fe400078e0013 */
[----:B------:R-:W-:Y:S02]  /*3d70*/  IMAD.MOV.U32 R19, RZ, RZ, R39 ;  /* 0x000000ffff137224 */ /* 0x000fe400078e0027 */
[----:B------:R-:W-:-:S04]  /*3d80*/  IMAD.MOV.U32 R39, RZ, RZ, 0x0 ;  /* 0x00000000ff277424 */ /* 0x000fc800078e00ff */
[----:B------:R-:W-:Y:S05]  /*3d90*/  RET.REL.NODEC R38 `(_cupy_lombscargle_float64) ;  /* 0xffffffc026987950 */ /* 0x000fea0003c3ffff */
.L_x_56:
[----:B------:R-:W-:-:S00]  /*3da0*/  BRA `(.L_x_56) ;  /* 0xfffffffc00fc7947 */ /* 0x000fc0000383ffff */
[----:B------:R-:W-:-:S00]  /*3db0*/  NOP ;  /* 0x0000000000007918 */ /* 0x000fc00000000000 */
        /* <DEDUP_REMOVED lines=12> */
.L_x_94:


//--------------------- .text._cupy_lombscargle_float32 --------------------------
	.section	.text._cupy_lombscargle_float32,"ax",@progbits
	.align	128
        .global         _cupy_lombscargle_float32
        .type           _cupy_lombscargle_float32,@function
        .size           _cupy_lombscargle_float32,(.L_x_95 - _cupy_lombscargle_float32)
        .other          _cupy_lombscargle_float32,@"STO_CUDA_ENTRY STV_DEFAULT"
_cupy_lombscargle_float32:
.text._cupy_lombscargle_float32:
[----:B------:R-:W0:Y:S01]  /*0000*/  LDC R1, c[0x0][0x37c] ;  /* 0x0000df00ff017b82 */ /* 0x000e220000000800 */
[----:B------:R-:W1:Y:S07]  /*0010*/  S2R R5, SR_TID.X ;  /* 0x0000000000057919 */ /* 0x000e6e0000002100 */
[----:B------:R-:W1:Y:S01]  /*0020*/  S2UR UR4, SR_CTAID.X ;  /* 0x00000000000479c3 */ /* 0x000e620000002500 */
[----:B------:R-:W2:Y:S01]  /*0030*/  LDCU UR6, c[0x0][0x384] ;  /* 0x00007080ff0677ac */ /* 0x000ea20008000800 */
[----:B0-----:R-:W-:-:S06]  /*0040*/  VIADD R1, R1, 0xffffffe0 ;  /* 0xffffffe001017836 */ /* 0x001fcc0000000000 */
[----:B------:R-:W1:Y:S01]  /*0050*/  LDC R0, c[0x0][0x360] ;  /* 0x0000d800ff007b82 */ /* 0x000e620000000800 */
[----:B------:R-:W0:Y:S01]  /*0060*/  LDCU UR5, c[0x0][0x370] ;  /* 0x00006e00ff0577ac */ /* 0x000e220008000800 */
[C---:B-1----:R-:W-:Y:S02]  /*0070*/  IMAD R5, R0.reuse, UR4, R5 ;  /* 0x0000000400057c24 */ /* 0x042fe4000f8e0205 */
[----:B0-----:R-:W-:-:S03]  /*0080*/  IMAD R0, R0, UR5, RZ ;  /* 0x0000000500007c24 */ /* 0x001fc6000f8e02ff */
[----:B--2---:R-:W-:-:S13]  /*0090*/  ISETP.GE.AND P0, PT, R5, UR6, PT ;  /* 0x0000000605007c0c */ /* 0x004fda000bf06270 */
[----:B------:R-:W-:Y:S05]  /*00a0*/  @P0 EXIT ;  /* 0x000000000000094d */ /* 0x000fea0003800000 */
[----:B------:R-:W0:Y:S01]  /*00b0*/  LDC.64 R6, c[0x0][0x3a8] ;  /* 0x0000ea00ff067b82 */ /* 0x000e220000000a00 */
[----:B------:R-:W0:Y:S02]  /*00c0*/  LDCU.64 UR6, c[0x0][0x358] ;  /* 0x00006b00ff0677ac */ /* 0x000e240008000a00 */
[----:B0-----:R-:W2:Y:S01]  /*00d0*/  LDG.E.CONSTANT R4, desc[UR6][R6.64] ;  /* 0x0000000606047981 */ /* 0x001ea2000c1e9900 */
[----:B------:R-:W-:Y:S02]  /*00e0*/  UMOV UR4, 0x40000000 ;  /* 0x4000000000047882 */ /* 0x000fe40000000000 */
[----:B------:R-:W-:Y:S01]  /*00f0*/  IMAD.U32 R9, RZ, RZ, UR4 ;  /* 0x00000004ff097e24 */ /* 0x000fe2000f8e00ff */
[----:B--2---:R-:W0:Y:S08]  /*0100*/  MUFU.RCP R3, R4 ;  /* 0x0000000400037308 */ /* 0x004e300000001000 */
[----:B------:R-:W1:Y:S01]  /*0110*/  FCHK P0, R9, R4 ;  /* 0x0000000409007302 */ /* 0x000e620000000000 */
[----:B0-----:R-:W-:-:S04]  /*0120*/  FFMA R2, -R4, R3, 1 ;  /* 0x3f80000004027423 */ /* 0x001fc80000000103 */
[----:B------:R-:W-:-:S04]  /*0130*/  FFMA R2, R3, R2, R3 ;  /* 0x0000000203027223 */ /* 0x000fc80000000003 */
[----:B------:R-:W-:-:S04]  /*0140*/  FFMA R3, R2, 2, RZ ;  /* 0x4000000002037823 */ /* 0x000fc800000000ff */
[----:B------:R-:W-:-:S04]  /*0150*/  FFMA R8, -R4, R3, 2 ;  /* 0x4000000004087423 */ /* 0x000fc80000000103 */
[----:B------:R-:W-:Y:S01]  /*0160*/  FFMA R2, R2, R8, R3 ;  /* 0x0000000802027223 */ /* 0x000fe20000000003 */
[----:B-1----:R-:W-:Y:S06]  /*0170*/  @!P0 BRA `(.L_x_57) ;  /* 0x0000000000148947 */ /* 0x002fec0003800000 */
[----:B------:R-:W-:Y:S01]  /*0180*/  IMAD.MOV.U32 R2, RZ, RZ, 0x40000000 ;  /* 0x40000000ff027424 */ /* 0x000fe200078e00ff */
[----:B------:R-:W-:Y:S01]  /*0190*/  MOV R14, 0x1c0 ;  /* 0x000001c0000e7802 */ /* 0x000fe20000000f00 */
[----:B------:R-:W-:-:S07]  /*01a0*/  IMAD.MOV.U32 R3, RZ, RZ, R4 ;  /* 0x000000ffff037224 */ /* 0x000fce00078e0004 */
[----:B------:R-:W-:Y:S05]  /*01b0*/  CALL.REL.NOINC `($__internal_1_$__cuda_sm3x_div_rn_noftz_f32_slowpath) ;  /* 0x0000001800fc7944 */ /* 0x000fea0003c00000 */
[----:B------:R-:W-:-:S07]  /*01c0*/  IMAD.MOV.U32 R2, RZ, RZ, R15 ;  /* 0x000000ffff027224 */ /* 0x000fce00078e000f */
.L_x_57:
[----:B------:R-:W-:-:S04]  /*01d0*/  FSETP.NEU.AND P0, PT, R4, RZ, PT ;  /* 0x000000ff0400720b */ /* 0x000fc80003f0d000 */
[----:B------:R-:W-:-:S09]  /*01e0*/  FSEL R4, R2, 1, P0 ;  /* 0x3f80000002047808 */ /* 0x000fd20000000000 */
.L_x_80:
[----:B------:R-:W0:Y:S01]  /*01f0*/  LDC.64 R2, c[0x0][0x398] ;  /* 0x0000e600ff027b82 */ /* 0x000e220000000a00 */
[----:B-1----:R-:W1:Y:S01]  /*0200*/  LDCU UR4, c[0x0][0x380] ;  /* 0x00007000ff0477ac */ /* 0x002e620008000800 */
[----:B0-----:R-:W-:-:S05]  /*0210*/  IMAD.WIDE R2, R5, 0x4, R2 ;  /* 0x0000000405027825 */ /* 0x001fca00078e0202 */
[----:B------:R0:W5:Y:S01]  /*0220*/  LDG.E.CONSTANT R6, desc[UR6][R2.64] ;  /* 0x0000000602067981 */ /* 0x000162000c1e9900 */
[----:B-1----:R-:W-:Y:S01]  /*0230*/  UISETP.GE.AND UP0, UPT, UR4, 0x1, UPT ;  /* 0x000000010400788c */ /* 0x002fe2000bf06270 */
[----:B------:R-:W-:Y:S01]  /*0240*/  HFMA2 R7, -RZ, RZ, 0, 0 ;  /* 0x00000000ff077431 */ /* 0x000fe200000001ff */
[----:B------:R-:W-:Y:S02]  /*0250*/  CS2R R8, SRZ ;  /* 0x0000000000087805 */ /* 0x000fe4000001ff00 */
[----:B------:R-:W-:-:S05]  /*0260*/  CS2R R10, SRZ ;  /* 0x00000000000a7805 */ /* 0x000fca000001ff00 */
[----:B0-----:R-:W-:Y:S05]  /*0270*/  BRA.U !UP0, `(.L_x_58) ;  /* 0x0000000908b07547 */ /* 0x001fea000b800000 */
[----:B------:R-:W-:Y:S01]  /*0280*/  CS2R R10, SRZ ;  /* 0x00000000000a7805 */ /* 0x000fe2000001ff00 */
[----:B------:R-:W-:Y:S01]  /*0290*/  IMAD.MOV.U32 R12, RZ, RZ, RZ ;  /* 0x000000ffff0c7224 */ /* 0x000fe200078e00ff */
[----:B------:R-:W-:Y:S01]  /*02a0*/  CS2R R8, SRZ ;  /* 0x0000000000087805 */ /* 0x000fe2000001ff00 */
[----:B------:R-:W-:-:S07]  /*02b0*/  IMAD.MOV.U32 R7, RZ, RZ, RZ ;  /* 0x000000ffff077224 */ /* 0x000fce00078e00ff */
.L_x_65:
[----:B------:R-:W0:Y:S02]  /*02c0*/  LDC.64 R2, c[0x0][0x388] ;  /* 0x0000e200ff027b82 */ /* 0x000e240000000a00 */
[----:B0-----:R-:W-:-:S06]  /*02d0*/  IMAD.WIDE.U32 R2, R12, 0x4, R2 ;  /* 0x000000040c027825 */ /* 0x001fcc00078e0002 */
[----:B------:R-:W2:Y:S01]  /*02e0*/  LDG.E.CONSTANT R3, desc[UR6][R2.64] ;  /* 0x0000000602037981 */ /* 0x000ea2000c1e9900 */
[----:B------:R-:W-:Y:S01]  /*02f0*/  BSSY.RECONVERGENT B0, `(.L_x_59) ;  /* 0x0000043000007945 */ /* 0x000fe20003800200 */
[----:B--2--5:R-:W-:-:S04]  /*0300*/  FMUL R21, R6, R3 ;  /* 0x0000000306157220 */ /* 0x024fc80000400000 */
[C---:B------:R-:W-:Y:S01]  /*0310*/  FMUL R13, R21.reuse, 0.63661974668502807617 ;  /* 0x3f22f983150d7820 */ /* 0x040fe20000400000 */
[----:B------:R-:W-:-:S03]  /*0320*/  FSETP.GE.AND P0, PT, |R21|, 105615, PT ;  /* 0x47ce47801500780b */ /* 0x000fc60003f06200 */
[----:B------:R-:W0:Y:S02]  /*0330*/  F2I.NTZ R16, R13 ;  /* 0x0000000d00107305 */ /* 0x000e240000203100 */
[----:B0-----:R-:W-:Y:S01]  /*0340*/  I2FP.F32.S32 R18, R16 ;  /* 0x0000001000127245 */ /* 0x001fe20000201400 */
[----:B------:R-:W-:-:S04]  /*0350*/  IMAD.MOV.U32 R19, RZ, RZ, R16 ;  /* 0x000000ffff137224 */ /* 0x000fc800078e0010 */
[----:B------:R-:W-:-:S04]  /*0360*/  FFMA R15, R18, -1.5707962512969970703, R21 ;  /* 0xbfc90fda120f7823 */ /* 0x000fc80000000015 */
[----:B------:R-:W-:-:S04]  /*0370*/  FFMA R15, R18, -7.5497894158615963534e-08, R15 ;  /* 0xb3a22168120f7823 */ /* 0x000fc8000000000f */
[----:B------:R-:W-:-:S04]  /*0380*/  FFMA R18, R18, -5.3903029534742383927e-15, R15 ;  /* 0xa7c234c512127823 */ /* 0x000fc8000000000f */
[----:B------:R-:W-:Y:S01]  /*0390*/  IMAD.MOV.U32 R17, RZ, RZ, R18 ;  /* 0x000000ffff117224 */ /* 0x000fe200078e0012 */
[----:B------:R-:W-:Y:S06]  /*03a0*/  @!P0 BRA `(.L_x_60) ;  /* 0x0000000000dc8947 */ /* 0x000fec0003800000 */
[----:B------:R-:W-:-:S13]  /*03b0*/  FSETP.NEU.AND P1, PT, |R21|, +INF , PT ;  /* 0x7f8000001500780b */ /* 0x000fda0003f2d200 */
[----:B------:R-:W-:Y:S01]  /*03c0*/  @!P1 FMUL R17, RZ, R21 ;  /* 0x00000015ff119220 */ /* 0x000fe20000400000 */
[----:B------:R-:W-:Y:S01]  /*03d0*/  @!P1 IMAD.MOV.U32 R16, RZ, RZ, RZ ;  /* 0x000000ffff109224 */ /* 0x000fe200078e00ff */
[----:B------:R-:W-:Y:S06]  /*03e0*/  @!P1 BRA `(.L_x_60) ;  /* 0x0000000000cc9947 */ /* 0x000fec0003800000 */
[----:B------:R-:W-:Y:S01]  /*03f0*/  SHF.L.U32 R2, R21, 0x8, RZ ;  /* 0x0000000815027819 */ /* 0x000fe200000006ff */
[----:B------:R-:W-:Y:S01]  /*0400*/  IMAD.MOV.U32 R17, RZ, RZ, RZ ;  /* 0x000000ffff117224 */ /* 0x000fe200078e00ff */
[----:B------:R-:W0:Y:S01]  /*0410*/  LDCU.64 UR8, c[0x4][URZ] ;  /* 0x01000000ff0877ac */ /* 0x000e220008000a00 */
[----:B------:R-:W-:Y:S01]  /*0420*/  IMAD.MOV.U32 R13, RZ, RZ, R1 ;  /* 0x000000ffff0d7224 */ /* 0x000fe200078e0001 */
[----:B------:R-:W-:Y:S01]  /*0430*/  LOP3.LUT R23, R2, 0x80000000, RZ, 0xfc, !PT ;  /* 0x8000000002177812 */ /* 0x000fe200078efcff */
[----:B------:R-:W-:Y:S01]  /*0440*/  UMOV UR5, URZ ;  /* 0x000000ff00057c82 */ /* 0x000fe20008000000 */
[----:B------:R-:W-:-:S05]  /*0450*/  UMOV UR4, URZ ;  /* 0x000000ff00047c82 */ /* 0x000fca0008000000 */
.L_x_61:
[----:B0-----:R-:W-:Y:S02]  /*0460*/  IMAD.U32 R2, RZ, RZ, UR8 ;  /* 0x00000008ff027e24 */ /* 0x001fe4000f8e00ff */
[----:B------:R-:W-:-:S05]  /*0470*/  IMAD.U32 R3, RZ, RZ, UR9 ;  /* 0x00000009ff037e24 */ /* 0x000fca000f8e00ff */
[----:B------:R-:W2:Y:S01]  /*0480*/  LDG.E.CONSTANT R2, desc[UR6][R2.64] ;  /* 0x0000000602027981 */ /* 0x000ea2000c1e9900 */
[----:B------:R-:W-:Y:S02]  /*0490*/  UIADD3 UR8, UP0, UPT, UR8, 0x4, URZ ;  /* 0x0000000408087890 */ /* 0x000fe4000ff1e0ff */
[----:B------:R-:W-:Y:S02]  /*04a0*/  UIADD3 UR4, UPT, UPT, UR4, 0x1, URZ ;  /* 0x0000000104047890 */ /* 0x000fe4000fffe0ff */
[----:B------:R-:W-:Y:S02]  /*04b0*/  UIADD3.X UR9, UPT, UPT, URZ, UR9, URZ, UP0, !UPT ;  /* 0x00000009ff097290 */ /* 0x000fe400087fe4ff */
[----:B------:R-:W-:Y:S01]  /*04c0*/  UISETP.NE.AND UP0, UPT, UR4, 0x6, UPT ;  /* 0x000000060400788c */ /* 0x000fe2000bf05270 */
[----:B--2---:R-:W-:-:S03]  /*04d0*/  IMAD.WIDE.U32 R14, R2, R23, RZ ;  /* 0x00000017020e7225 */ /* 0x004fc600078e00ff */
[----:B------:R-:W-:-:S04]  /*04e0*/  IADD3 R14, P1, PT, R14, R17, RZ ;  /* 0x000000110e0e7210 */ /* 0x000fc80007f3e0ff */
[----:B------:R-:W-:Y:S01]  /*04f0*/  IADD3.X R17, PT, PT, R15, UR5, RZ, P1, !PT ;  /* 0x000000050f117c10 */ /* 0x000fe20008ffe4ff */
[----:B------:R0:W-:Y:S02]  /*0500*/  STL [R13], R14 ;  /* 0x0000000e0d007387 */ /* 0x0001e40000100800 */
[----:B0-----:R-:W-:Y:S01]  /*0510*/  IADD3 R13, PT, PT, R13, 0x4, RZ ;  /* 0x000000040d0d7810 */ /* 0x001fe20007ffe0ff */
[----:B------:R-:W-:Y:S06]  /*0520*/  BRA.U UP0, `(.L_x_61) ;  /* 0xfffffffd00cc7547 */ /* 0x000fec000b83ffff */
[----:B------:R-:W-:Y:S01]  /*0530*/  SHF.R.U32.HI R14, RZ, 0x17, R21 ;  /* 0x00000017ff0e7819 */ /* 0x000fe20000011615 */
[----:B------:R0:W-:Y:S03]  /*0540*/  STL [R1+0x18], R17 ;  /* 0x0000181101007387 */ /* 0x0001e60000100800 */
[C---:B------:R-:W-:Y:S02]  /*0550*/  LOP3.LUT R2, R14.reuse, 0xe0, RZ, 0xc0, !PT ;  /* 0x000000e00e027812 */ /* 0x040fe400078ec0ff */
[----:B------:R-:W-:-:S03]  /*0560*/  LOP3.LUT P1, RZ, R14, 0x1f, RZ, 0xc0, !PT ;  /* 0x0000001f0eff7812 */ /* 0x000fc6000782c0ff */
[----:B------:R-:W-:-:S05]  /*0570*/  VIADD R2, R2, 0xffffff80 ;  /* 0xffffff8002027836 */ /* 0x000fca0000000000 */
[----:B------:R-:W-:-:S05]  /*0580*/  SHF.R.U32.HI R2, RZ, 0x5, R2 ;  /* 0x00000005ff027819 */ /* 0x000fca0000011602 */
[----:B------:R-:W-:-:S05]  /*0590*/  IMAD R15, R2, -0x4, R1 ;  /* 0xfffffffc020f7824 */ /* 0x000fca00078e0201 */
[----:B------:R-:W2:Y:S04]  /*05a0*/  LDL R13, [R15+0x18] ;  /* 0x000018000f0d7983 */ /* 0x000ea80000100800 */
[----:B------:R-:W2:Y:S04]  /*05b0*/  LDL R2, [R15+0x14] ;  /* 0x000014000f027983 */ /* 0x000ea80000100800 */
[----:B------:R-:W3:Y:S01]  /*05c0*/  @P1 LDL R3, [R15+0x10] ;  /* 0x000010000f031983 */ /* 0x000ee20000100800 */
[----:B------:R-:W-:Y:S01]  /*05d0*/  LOP3.LUT R14, R14, 0x1f, RZ, 0xc0, !PT ;  /* 0x0000001f0e0e7812 */ /* 0x000fe200078ec0ff */
[----:B------:R-:W-:Y:S01]  /*05e0*/  UMOV UR4, 0x54442d19 ;  /* 0x54442d1900047882 */ /* 0x000fe20000000000 */
[----:B------:R-:W-:-:S02]  /*05f0*/  UMOV UR5, 0x3bf921fb ;  /* 0x3bf921fb00057882 */ /* 0x000fc40000000000 */
[-C--:B--2---:R-:W-:Y:S02]  /*0600*/  @P1 SHF.L.W.U32.HI R13, R2, R14.reuse, R13 ;  /* 0x0000000e020d1219 */ /* 0x084fe40000010e0d */
[----:B---3--:R-:W-:Y:S02]  /*0610*/  @P1 SHF.L.W.U32.HI R2, R3, R14, R2 ;  /* 0x0000000e03021219 */ /* 0x008fe40000010e02 */
[----:B------:R-:W-:Y:S02]  /*0620*/  ISETP.GE.AND P1, PT, R21, RZ, PT ;  /* 0x000000ff1500720c */ /* 0x000fe40003f26270 */
[C-C-:B------:R-:W-:Y:S01]  /*0630*/  SHF.L.W.U32.HI R16, R2.reuse, 0x2, R13.reuse ;  /* 0x0000000202107819 */ /* 0x140fe20000010e0d */
[----:B------:R-:W-:Y:S01]  /*0640*/  IMAD.SHL.U32 R2, R2, 0x4, RZ ;  /* 0x0000000402027824 */ /* 0x000fe200078e00ff */
[----:B------:R-:W-:Y:S02]  /*0650*/  SHF.R.U32.HI R13, RZ, 0x1e, R13 ;  /* 0x0000001eff0d7819 */ /* 0x000fe4000001160d */
[----:B------:R-:W-:-:S02]  /*0660*/  SHF.R.S32.HI R3, RZ, 0x1f, R16 ;  /* 0x0000001fff037819 */ /* 0x000fc40000011410 */
[C---:B0-----:R-:W-:Y:S02]  /*0670*/  LOP3.LUT R17, R16.reuse, R21, RZ, 0x3c, !PT ;  /* 0x0000001510117212 */ /* 0x041fe400078e3cff */
[C---:B------:R-:W-:Y:S02]  /*0680*/  LOP3.LUT R2, R3.reuse, R2, RZ, 0x3c, !PT ;  /* 0x0000000203027212 */ /* 0x040fe400078e3cff */
[----:B------:R-:W-:Y:S02]  /*0690*/  LOP3.LUT R3, R3, R16, RZ, 0x3c, !PT ;  /* 0x0000001003037212 */ /* 0x000fe400078e3cff */
[----:B------:R-:W-:Y:S02]  /*06a0*/  LEA.HI R16, R16, R13, RZ, 0x1 ;  /* 0x0000000d10107211 */ /* 0x000fe400078f08ff */
[----:B------:R-:W-:Y:S02]  /*06b0*/  ISETP.GE.AND P2, PT, R17, RZ, PT ;  /* 0x000000ff1100720c */ /* 0x000fe40003f46270 */
[----:B------:R-:W0:Y:S01]  /*06c0*/  I2F.F64.S64 R2, R2 ;  /* 0x0000000200027312 */ /* 0x000e220000301c00 */
[----:B------:R-:W-:-:S04]  /*06d0*/  IMAD.MOV R13, RZ, RZ, -R16 ;  /* 0x000000ffff0d7224 */ /* 0x000fc800078e0a10 */
[----:B------:R-:W-:Y:S01]  /*06e0*/  @!P1 IMAD.MOV.U32 R16, RZ, RZ, R13 ;  /* 0x000000ffff109224 */ /* 0x000fe200078e000d */
[----:B0-----:R-:W-:-:S10]  /*06f0*/  DMUL R14, R2, UR4 ;  /* 0x00000004020e7c28 */ /* 0x001fd40008000000 */
[----:B------:R-:W0:Y:S02]  /*0700*/  F2F.F32.F64 R14, R14 ;  /* 0x0000000e000e7310 */ /* 0x000e240000301000 */
[----:B0-----:R-:W-:-:S07]  /*0710*/  FSEL R17, -R14, R14, !P2 ;  /* 0x0000000e0e117208 */ /* 0x001fce0005000100 */
.L_x_60:
[----:B------:R-:W-:Y:S05]  /*0720*/  BSYNC.RECONVERGENT B0 ;  /* 0x0000000000007941 */ /* 0x000fea0003800200 */
.L_x_59:
[----:B------:R-:W-:Y:S01]  /*0730*/  MOV R13, 0x37cbac00 ;  /* 0x37cbac00000d7802 */ /* 0x000fe20000000f00 */
[----:B------:R-:W-:Y:S01]  /*0740*/  FMUL R2, R17, R17 ;  /* 0x0000001111027220 */ /* 0x000fe20000400000 */
[----:B------:R-:W-:Y:S01]  /*0750*/  LOP3.LUT R14, R16, 0x1, RZ, 0xc0, !PT ;  /* 0x00000001100e7812 */ /* 0x000fe200078ec0ff */
[----:B------:R-:W-:Y:S01]  /*0760*/  IMAD.MOV.U32 R15, RZ, RZ, 0x3c0885e4 ;  /* 0x3c0885e4ff0f7424 */ /* 0x000fe200078e00ff */
[----:B------:R-:W-:Y:S01]  /*0770*/  BSSY.RECONVERGENT B0, `(.L_x_62) ;  /* 0x0000042000007945 */ /* 0x000fe20003800200 */
[----:B------:R-:W-:Y:S01]  /*0780*/  FFMA R3, R2, R13, -0.0013887860113754868507 ;  /* 0xbab607ed02037423 */ /* 0x000fe2000000000d */
[----:B------:R-:W-:Y:S01]  /*0790*/  ISETP.NE.U32.AND P1, PT, R14, 0x1, PT ;  /* 0x000000010e00780c */ /* 0x000fe20003f25070 */
[----:B------:R-:W-:Y:S02]  /*07a0*/  VIADD R14, R16, 0x1 ;  /* 0x00000001100e7836 */ /* 0x000fe40000000000 */
[----:B------:R-:W-:Y:S01]  /*07b0*/  IMAD.MOV.U32 R20, RZ, RZ, 0x3e2aaaa8 ;  /* 0x3e2aaaa8ff147424 */ /* 0x000fe200078e00ff */
[----:B------:R-:W-:-:S02]  /*07c0*/  FSEL R3, R3, -0.00019574658654164522886, P1 ;  /* 0xb94d415303037808 */ /* 0x000fc40000800000 */
[----:B------:R-:W-:Y:S02]  /*07d0*/  FSEL R23, R15, 0.041666727513074874878, !P1 ;  /* 0x3d2aaabb0f177808 */ /* 0x000fe40004800000 */
[----:B------:R-:W-:Y:S02]  /*07e0*/  LOP3.LUT P2, RZ, R14, 0x2, RZ, 0xc0, !PT ;  /* 0x000000020eff7812 */ /* 0x000fe4000784c0ff */
[----:B------:R-:W-:Y:S01]  /*07f0*/  FSEL R14, R17, 1, !P1 ;  /* 0x3f800000110e7808 */ /* 0x000fe20004800000 */
[----:B------:R-:W-:Y:S01]  /*0800*/  FFMA R23, R2, R3, R23 ;  /* 0x0000000302177223 */ /* 0x000fe20000000017 */
[----:B------:R-:W-:-:S03]  /*0810*/  FSEL R16, -R20, -0.4999999701976776123, !P1 ;  /* 0xbeffffff14107808 */ /* 0x000fc60004800100 */
[C---:B------:R-:W-:Y:S02]  /*0820*/  FFMA R3, R2.reuse, R14, RZ ;  /* 0x0000000e02037223 */ /* 0x040fe400000000ff */
[----:B------:R-:W-:-:S04]  /*0830*/  FFMA R16, R2, R23, R16 ;  /* 0x0000001702107223 */ /* 0x000fc80000000010 */
[----:B------:R-:W-:-:S04]  /*0840*/  FFMA R14, R3, R16, R14 ;  /* 0x00000010030e7223 */ /* 0x000fc8000000000e */
[----:B------:R-:W-:Y:S01]  /*0850*/  @P2 FADD R14, RZ, -R14 ;  /* 0x8000000eff0e2221 */ /* 0x000fe20000000000 */
[----:B------:R-:W-:Y:S06]  /*0860*/  @!P0 BRA `(.L_x_63) ;  /* 0x0000000000c88947 */ /* 0x000fec0003800000 */
[----:B------:R-:W-:-:S13]  /*0870*/  FSETP.NEU.AND P0, PT, |R21|, +INF , PT ;  /* 0x7f8000001500780b */ /* 0x000fda0003f0d200 */
[----:B------:R-:W-:Y:S01]  /*0880*/  @!P0 FMUL R18, RZ, R21 ;  /* 0x00000015ff128220 */ /* 0x000fe20000400000 */
[----:B------:R-:W-:Y:S01]  /*0890*/  @!P0 IMAD.MOV.U32 R19, RZ, RZ, RZ ;  /* 0x000000ffff138224 */ /* 0x000fe200078e00ff */
[----:B------:R-:W-:Y:S06]  /*08a0*/  @!P0 BRA `(.L_x_63) ;  /* 0x0000000000b88947 */ /* 0x000fec0003800000 */
[----:B------:R-:W0:Y:S01]  /*08b0*/  LDC.64 R2, c[0x4][RZ] ;  /* 0x01000000ff027b82 */ /* 0x000e220000000a00 */
[----:B------:R-:W-:Y:S02]  /*08c0*/  SHF.L.U32 R16, R21, 0x8, RZ ;  /* 0x0000000815107819 */ /* 0x000fe400000006ff */
[----:B------:R-:W-:Y:S01]  /*08d0*/  CS2R R22, SRZ ;  /* 0x0000000000167805 */ /* 0x000fe2000001ff00 */
[----:B------:R-:W-:Y:S01]  /*08e0*/  UMOV UR4, URZ ;  /* 0x000000ff00047c82 */ /* 0x000fe20008000000 */
[----:B------:R-:W-:-:S07]  /*08f0*/  LOP3.LUT R27, R16, 0x80000000, RZ, 0xfc, !PT ;  /* 0x80000000101b7812 */ /* 0x000fce00078efcff */
.L_x_64:
[----:B0-----:R-:W-:-:S06]  /*0900*/  IMAD.WIDE.U32 R16, R23, 0x4, R2 ;  /* 0x0000000417107825 */ /* 0x001fcc00078e0002 */
[----:B------:R-:W2:Y:S01]  /*0910*/  LDG.E.CONSTANT R16, desc[UR6][R16.64] ;  /* 0x0000000610107981 */ /* 0x000ea2000c1e9900 */
[C---:B-1----:R-:W-:Y:S02]  /*0920*/  IMAD R24, R23.reuse, 0x4, R1 ;  /* 0x0000000417187824 */ /* 0x042fe400078e0201 */
[----:B------:R-:W-:-:S05]  /*0930*/  VIADD R23, R23, 0x1 ;  /* 0x0000000117177836 */ /* 0x000fca0000000000 */
[----:B------:R-:W-:Y:S01]  /*0940*/  ISETP.NE.AND P0, PT, R23, 0x6, PT ;  /* 0x000000061700780c */ /* 0x000fe20003f05270 */
[----:B--2---:R-:W-:-:S03]  /*0950*/  IMAD.WIDE.U32 R18, R16, R27, RZ ;  /* 0x0000001b10127225 */ /* 0x004fc600078e00ff */
[----:B------:R-:W-:-:S04]  /*0960*/  IADD3 R25, P1, PT, R18, R22, RZ ;  /* 0x0000001612197210 */ /* 0x000fc80007f3e0ff */
[----:B------:R-:W-:Y:S01]  /*0970*/  IADD3.X R22, PT, PT, R19, UR4, RZ, P1, !PT ;  /* 0x0000000413167c10 */ /* 0x000fe20008ffe4ff */
[----:B------:R1:W-:Y:S04]  /*0980*/  STL [R24], R25 ;  /* 0x0000001918007387 */ /* 0x0003e80000100800 */
[----:B------:R-:W-:Y:S05]  /*0990*/  @P0 BRA `(.L_x_64) ;  /* 0xfffffffc00d80947 */ /* 0x000fea000383ffff */
        /* <DEDUP_REMOVED lines=12> */
[----:B------:R-:W-:Y:S01]  /*0a60*/  UMOV UR5, 0x3bf921fb ;  /* 0x3bf921fb00057882 */ /* 0x000fe20000000000 */
[----:B------:R-:W-:-:S02]  /*0a70*/  ISETP.GE.AND P1, PT, R21, RZ, PT ;  /* 0x000000ff1500720c */ /* 0x000fc40003f26270 */
[-C--:B--2---:R-:W-:Y:S02]  /*0a80*/  @P0 SHF.L.W.U32.HI R18, R3, R16.reuse, R18 ;  /* 0x0000001003120219 */ /* 0x084fe40000010e12 */
[----:B---3--:R-:W-:Y:S02]  /*0a90*/  @P0 SHF.L.W.U32.HI R3, R2, R16, R3 ;  /* 0x0000001002030219 */ /* 0x008fe40000010e03 */
[--C-:B------:R-:W-:Y:S02]  /*0aa0*/  SHF.R.U32.HI R19, RZ, 0x1e, R18.reuse ;  /* 0x0000001eff137819 */ /* 0x100fe40000011612 */
[C---:B-1----:R-:W-:Y:S01]  /*0ab0*/  SHF.L.W.U32.HI R24, R3.reuse, 0x2, R18 ;  /* 0x0000000203187819 */ /* 0x042fe20000010e12 */
[----:B------:R-:W-:-:S03]  /*0ac0*/  IMAD.SHL.U32 R3, R3, 0x4, RZ ;  /* 0x0000000403037824 */ /* 0x000fc600078e00ff */
[----:B------:R-:W-:Y:S02]  /*0ad0*/  SHF.R.S32.HI R16, RZ, 0x1f, R24 ;  /* 0x0000001fff107819 */ /* 0x000fe40000011418 */
[----:B------:R-:W-:Y:S02]  /*0ae0*/  LEA.HI R19, R24, R19, RZ, 0x1 ;  /* 0x0000001318137211 */ /* 0x000fe400078f08ff */
[C---:B------:R-:W-:Y:S02]  /*0af0*/  LOP3.LUT R2, R16.reuse, R3, RZ, 0x3c, !PT ;  /* 0x0000000310027212 */ /* 0x040fe400078e3cff */
[----:B------:R-:W-:Y:S02]  /*0b00*/  LOP3.LUT R3, R16, R24, RZ, 0x3c, !PT ;  /* 0x0000001810037212 */ /* 0x000fe400078e3cff */
[----:B------:R-:W-:Y:S02]  /*0b10*/  LOP3.LUT R21, R24, R21, RZ, 0x3c, !PT ;  /* 0x0000001518157212 */ /* 0x000fe400078e3cff */
[----:B------:R-:W-:-:S02]  /*0b20*/  IADD3 R18, PT, PT, -R19, RZ, RZ ;  /* 0x000000ff13127210 */ /* 0x000fc40007ffe1ff */
[----:B------:R-:W1:Y:S01]  /*0b30*/  I2F.F64.S64 R2, R2 ;  /* 0x0000000200027312 */ /* 0x000e620000301c00 */
[----:B------:R-:W-:Y:S02]  /*0b40*/  ISETP.GE.AND P0, PT, R21, RZ, PT ;  /* 0x000000ff1500720c */ /* 0x000fe40003f06270 */
[----:B------:R-:W-:Y:S01]  /*0b50*/  @!P1 IMAD.MOV.U32 R19, RZ, RZ, R18 ;  /* 0x000000ffff139224 */ /* 0x000fe200078e0012 */
[----:B-1----:R-:W-:-:S10]  /*0b60*/  DMUL R16, R2, UR4 ;  /* 0x0000000402107c28 */ /* 0x002fd40008000000 */
[----:B------:R-:W1:Y:S02]  /*0b70*/  F2F.F32.F64 R16, R16 ;  /* 0x0000001000107310 */ /* 0x000e640000301000 */
[----:B01----:R-:W-:-:S07]  /*0b80*/  FSEL R18, -R16, R16, !P0 ;  /* 0x0000001010127208 */ /* 0x003fce0004000100 */
.L_x_63:
[----:B------:R-:W-:Y:S05]  /*0b90*/  BSYNC.RECONVERGENT B0 ;  /* 0x0000000000007941 */ /* 0x000fea0003800200 */
.L_x_62:
[----:B------:R-:W0:Y:S01]  /*0ba0*/  LDC.64 R2, c[0x0][0x390] ;  /* 0x0000e400ff027b82 */ /* 0x000e220000000a00 */
[----:B------:R-:W1:Y:S01]  /*0bb0*/  LDCU UR4, c[0x0][0x380] ;  /* 0x00007000ff0477ac */ /* 0x000e620008000800 */
[----:B0-----:R-:W-:-:S06]  /*0bc0*/  IMAD.WIDE.U32 R2, R12, 0x4, R2 ;  /* 0x000000040c027825 */ /* 0x001fcc00078e0002 */
[----:B------:R0:W2:Y:S01]  /*0bd0*/  LDG.E.CONSTANT R2, desc[UR6][R2.64] ;  /* 0x0000000602027981 */ /* 0x0000a2000c1e9900 */
[----:B------:R-:W-:Y:S01]  /*0be0*/  FMUL R16, R18, R18 ;  /* 0x0000001212107220 */ /* 0x000fe20000400000 */
[C---:B------:R-:W-:Y:S01]  /*0bf0*/  LOP3.LUT R17, R19.reuse, 0x1, RZ, 0xc0, !PT ;  /* 0x0000000113117812 */ /* 0x040fe200078ec0ff */
[----:B------:R-:W-:Y:S01]  /*0c00*/  VIADD R12, R12, 0x1 ;  /* 0x000000010c0c7836 */ /* 0x000fe20000000000 */
[----:B------:R-:W-:Y:S01]  /*0c10*/  LOP3.LUT P1, RZ, R19, 0x2, RZ, 0xc0, !PT ;  /* 0x0000000213ff7812 */ /* 0x000fe2000782c0ff */
[----:B------:R-:W-:Y:S01]  /*0c20*/  FFMA R13, R16, R13, -0.0013887860113754868507 ;  /* 0xbab607ed100d7423 */ /* 0x000fe2000000000d */
[----:B------:R-:W-:Y:S01]  /*0c30*/  ISETP.NE.U32.AND P0, PT, R17, 0x1, PT ;  /* 0x000000011100780c */ /* 0x000fe20003f05070 */
[----:B------:R-:W-:-:S03]  /*0c40*/  FFMA R9, R14, R14, R9 ;  /* 0x0000000e0e097223 */ /* 0x000fc60000000009 */
[----:B------:R-:W-:Y:S02]  /*0c50*/  FSEL R15, R15, 0.041666727513074874878, P0 ;  /* 0x3d2aaabb0f0f7808 */ /* 0x000fe40000000000 */
[----:B------:R-:W-:Y:S02]  /*0c60*/  FSEL R13, R13, -0.00019574658654164522886, !P0 ;  /* 0xb94d41530d0d7808 */ /* 0x000fe40004000000 */
[----:B------:R-:W-:Y:S02]  /*0c70*/  FSEL R20, -R20, -0.4999999701976776123, P0 ;  /* 0xbeffffff14147808 */ /* 0x000fe40000000100 */
[----:B------:R-:W-:Y:S01]  /*0c80*/  FSEL R18, R18, 1, P0 ;  /* 0x3f80000012127808 */ /* 0x000fe20000000000 */
[----:B------:R-:W-:Y:S01]  /*0c90*/  FFMA R13, R16, R13, R15 ;  /* 0x0000000d100d7223 */ /* 0x000fe2000000000f */
[----:B-1----:R-:W-:-:S03]  /*0ca0*/  ISETP.NE.AND P0, PT, R12, UR4, PT ;  /* 0x000000040c007c0c */ /* 0x002fc6000bf05270 */
[C---:B------:R-:W-:Y:S01]  /*0cb0*/  FFMA R13, R16.reuse, R13, R20 ;  /* 0x0000000d100d7223 */ /* 0x040fe20000000014 */
[----:B0-----:R-:W-:-:S04]  /*0cc0*/  FFMA R3, R16, R18, RZ ;  /* 0x0000001210037223 */ /* 0x001fc800000000ff */
[----:B------:R-:W-:-:S04]  /*0cd0*/  FFMA R3, R3, R13, R18 ;  /* 0x0000000d03037223 */ /* 0x000fc80000000012 */
[----:B------:R-:W-:-:S04]  /*0ce0*/  @P1 FADD R3, RZ, -R3 ;  /* 0x80000003ff031221 */ /* 0x000fc80000000000 */
[CC--:B------:R-:W-:Y:S01]  /*0cf0*/  FFMA R11, R14.reuse, R3.reuse, R11 ;  /* 0x000000030e0b7223 */ /* 0x0c0fe2000000000b */
[C---:B------:R-:W-:Y:S01]  /*0d00*/  FFMA R10, R3.reuse, R3, R10 ;  /* 0x00000003030a7223 */ /* 0x040fe2000000000a */
[-C--:B--2---:R-:W-:Y:S01]  /*0d10*/  FFMA R7, R14, R2.reuse, R7 ;  /* 0x000000020e077223 */ /* 0x084fe20000000007 */
[----:B------:R-:W-:Y:S01]  /*0d20*/  FFMA R8, R3, R2, R8 ;  /* 0x0000000203087223 */ /* 0x000fe20000000008 */
[----:B------:R-:W-:Y:S06]  /*0d30*/  @P0 BRA `(.L_x_65) ;  /* 0xfffffff400600947 */ /* 0x000fec000383ffff */
.L_x_58:
[----:B------:R-:W-:Y:S01]  /*0d40*/  FADD R16, R11, R11 ;  /* 0x0000000b0b107221 */ /* 0x000fe20000000000 */
[----:B------:R-:W-:Y:S01]  /*0d50*/  FADD R13, -R10, R9 ;  /* 0x000000090a0d7221 */ /* 0x000fe20000000100 */
[----:B------:R-:W-:Y:S04]  /*0d60*/  BSSY.RECONVERGENT B0, `(.L_x_66) ;  /* 0x0000010000007945 */ /* 0x000fe80003800200 */
[----:B------:R-:W-:-:S04]  /*0d70*/  FSETP.GT.AND P2, PT, |R16|, |R13|, PT ;  /* 0x4000000d1000720b */ /* 0x000fc80003f44200 */
[----:B------:R-:W-:Y:S02]  /*0d80*/  FSEL R17, |R16|, |R13|, P2 ;  /* 0x4000000d10117208 */ /* 0x000fe40001000200 */
[----:B------:R-:W-:Y:S02]  /*0d90*/  FSEL R2, |R13|, |R16|, P2 ;  /* 0x400000100d027208 */ /* 0x000fe40001000200 */
[----:B------:R-:W0:Y:S08]  /*0da0*/  MUFU.RCP R12, R17 ;  /* 0x00000011000c7308 */ /* 0x000e300000001000 */
[----:B------:R-:W1:Y:S01]  /*0db0*/  FCHK P0, R2, R17 ;  /* 0x0000001102007302 */ /* 0x000e620000000000 */
[----:B0-----:R-:W-:-:S04]  /*0dc0*/  FFMA R3, -R17, R12, 1 ;  /* 0x3f80000011037423 */ /* 0x001fc8000000010c */
[----:B------:R-:W-:-:S04]  /*0dd0*/  FFMA R3, R12, R3, R12 ;  /* 0x000000030c037223 */ /* 0x000fc8000000000c */
[----:B------:R-:W-:-:S04]  /*0de0*/  FFMA R12, R2, R3, RZ ;  /* 0x00000003020c7223 */ /* 0x000fc800000000ff */
[----:B------:R-:W-:-:S04]  /*0df0*/  FFMA R14, -R17, R12, R2 ;  /* 0x0000000c110e7223 */ /* 0x000fc80000000102 */
[----:B------:R-:W-:Y:S01]  /*0e00*/  FFMA R3, R3, R14, R12 ;  /* 0x0000000e03037223 */ /* 0x000fe2000000000c */
[----:B-1----:R-:W-:Y:S06]  /*0e10*/  @!P0 BRA `(.L_x_67) ;  /* 0x0000000000108947 */ /* 0x002fec0003800000 */
[----:B------:R-:W-:Y:S01]  /*0e20*/  IMAD.MOV.U32 R3, RZ, RZ, R17 ;  /* 0x000000ffff037224 */ /* 0x000fe200078e0011 */
[----:B------:R-:W-:-:S07]  /*0e30*/  MOV R14, 0xe50 ;  /* 0x00000e50000e7802 */ /* 0x000fce0000000f00 */
[----:B-----5:R-:W-:Y:S05]  /*0e40*/  CALL.REL.NOINC `($__internal_1_$__cuda_sm3x_div_rn_noftz_f32_slowpath) ;  /* 0x0000000c00d87944 */ /* 0x020fea0003c00000 */
[----:B------:R-:W-:-:S07]  /*0e50*/  IMAD.MOV.U32 R3, RZ, RZ, R15 ;  /* 0x000000ffff037224 */ /* 0x000fce00078e000f */
.L_x_67:
[----:B------:R-:W-:Y:S05]  /*0e60*/  BSYNC.RECONVERGENT B0 ;  /* 0x0000000000007941 */ /* 0x000fea0003800200 */
.L_x_66:
[----:B------:R-:W-:Y:S01]  /*0e70*/  MOV R15, 0x3b33710b ;  /* 0x3b33710b000f7802 */ /* 0x000fe20000000f00 */
[----:B------:R-:W-:Y:S01]  /*0e80*/  FMUL R2, R3, R3 ;  /* 0x0000000303027220 */ /* 0x000fe20000400000 */
[----:B------:R-:W-:Y:S01]  /*0e90*/  IMAD.MOV.U32 R19, RZ, RZ, 0x3f6ee581 ;  /* 0x3f6ee581ff137424 */ /* 0x000fe200078e00ff */
[C---:B------:R-:W-:Y:S01]  /*0ea0*/  ISETP.GE.AND P0, PT, R13.reuse, RZ, PT ;  /* 0x000000ff0d00720c */ /* 0x040fe20003f06270 */
[----:B------:R-:W-:Y:S01]  /*0eb0*/  BSSY.RECONVERGENT B0, `(.L_x_68) ;  /* 0x0000023000007945 */ /* 0x000fe20003800200 */
[C---:B------:R-:W-:Y:S01]  /*0ec0*/  FFMA R15, R2.reuse, R15, -0.015681877732276916504 ;  /* 0xbc807748020f7423 */ /* 0x040fe2000000000f */
[----:B------:R-:W-:Y:S02]  /*0ed0*/  FSETP.NEU.AND P3, PT, |R13|, |R16|, PT ;  /* 0x400000100d00720b */ /* 0x000fe40003f6d200 */
[----:B------:R-:W-:Y:S01]  /*0ee0*/  FSEL R12, R19, 1.8663789033889770508, P2 ;  /* 0x3feee581130c7808 */ /* 0x000fe20001000000 */
[----:B------:R-:W-:Y:S01]  /*0ef0*/  FFMA R15, R2, R15, 0.042200751602649688721 ;  /* 0x3d2cdab2020f7423 */ /* 0x000fe2000000000f */
[----:B------:R-:W-:-:S03]  /*0f00*/  FSETP.NEU.AND P1, PT, R17, RZ, PT ;  /* 0x000000ff1100720b */ /* 0x000fc60003f2d000 */
[----:B------:R-:W-:-:S04]  /*0f10*/  FFMA R15, R2, R15, -0.074792981147766113281 ;  /* 0xbd992d10020f7423 */ /* 0x000fc8000000000f */
[----:B------:R-:W-:-:S04]  /*0f20*/  FFMA R15, R2, R15, 0.10640415549278259277 ;  /* 0x3dd9ea6c020f7423 */ /* 0x000fc8000000000f */
[----:B------:R-:W-:-:S04]  /*0f30*/  FFMA R15, R2, R15, -0.14207722246646881104 ;  /* 0xbe117cb1020f7423 */ /* 0x000fc8000000000f */
[----:B------:R-:W-:-:S04]  /*0f40*/  FFMA R15, R2, R15, 0.19993925094604492188 ;  /* 0x3e4cbce0020f7423 */ /* 0x000fc8000000000f */
[----:B------:R-:W-:-:S04]  /*0f50*/  FFMA R15, R2, R15, -0.33333197236061096191 ;  /* 0xbeaaaa7d020f7423 */ /* 0x000fc8000000000f */
[----:B------:R-:W-:-:S04]  /*0f60*/  FMUL R2, R2, R15 ;  /* 0x0000000f02027220 */ /* 0x000fc80000400000 */
[----:B------:R-:W-:Y:S01]  /*0f70*/  FFMA R2, R2, R3, R3 ;  /* 0x0000000302027223 */ /* 0x000fe20000000003 */
[----:B-----5:R-:W-:-:S03]  /*0f80*/  FADD R3, R6, R6 ;  /* 0x0000000606037221 */ /* 0x020fc60000000000 */
[----:B------:R-:W-:Y:S01]  /*0f90*/  FFMA R15, R19, 1.6832555532455444336, -R2 ;  /* 0x3fd774eb130f7823 */ /* 0x000fe20000000802 */
[----:B------:R-:W0:Y:S04]  /*0fa0*/  MUFU.RCP R14, R3 ;  /* 0x00000003000e7308 */ /* 0x000e280000001000 */
[-C--:B------:R-:W-:Y:S02]  /*0fb0*/  FSEL R19, R15, R2.reuse, P2 ;  /* 0x000000020f137208 */ /* 0x080fe40001000000 */
[----:B------:R-:W-:Y:S01]  /*0fc0*/  FSEL R15, R2, -R2, P2 ;  /* 0x80000002020f7208 */ /* 0x000fe20001000000 */
[----:B------:R-:W-:-:S04]  /*0fd0*/  IMAD.MOV.U32 R2, RZ, RZ, 0x4016cbe4 ;  /* 0x4016cbe4ff027424 */ /* 0x000fc800078e00ff */
[----:B------:R-:W-:Y:S01]  /*0fe0*/  @!P0 FFMA R19, R12, 1.6832555532455444336, R15 ;  /* 0x3fd774eb0c138823 */ /* 0x000fe2000000000f */
[----:B------:R-:W-:Y:S01]  /*0ff0*/  @!P3 FSEL R19, R2, 0.78539818525314331055, !P0 ;  /* 0x3f490fdb0213b808 */ /* 0x000fe20004000000 */
[----:B------:R-:W-:Y:S01]  /*1000*/  FADD R2, |R16|, |R13| ;  /* 0x4000000d10027221 */ /* 0x000fe20000000200 */
[----:B------:R-:W-:Y:S01]  /*1010*/  @!P1 FSEL R19, RZ, 3.1415927410125732422, P0 ;  /* 0x40490fdbff139808 */ /* 0x000fe20000000000 */
[----:B0-----:R-:W-:-:S03]  /*1020*/  FFMA R13, -R3, R14, 1 ;  /* 0x3f800000030d7423 */ /* 0x001fc6000000010e */
[----:B------:R-:W-:Y:S02]  /*1030*/  FSETP.NAN.AND P0, PT, R2, R2, PT ;  /* 0x000000020200720b */ /* 0x000fe40003f08000 */
[----:B------:R-:W-:Y:S01]  /*1040*/  LOP3.LUT R19, R19, 0x80000000, R16, 0xb8, !PT ;  /* 0x8000000013137812 */ /* 0x000fe200078eb810 */
[----:B------:R-:W-:-:S03]  /*1050*/  FFMA R13, R14, R13, R14 ;  /* 0x0000000d0e0d7223 */ /* 0x000fc6000000000e */
[----:B------:R-:W-:-:S05]  /*1060*/  FSEL R2, R2, R19, P0 ;  /* 0x0000001302027208 */ /* 0x000fca0000000000 */
[----:B------:R-:W-:Y:S01]  /*1070*/  FFMA R12, R2, R13, RZ ;  /* 0x0000000d020c7223 */ /* 0x000fe200000000ff */
[----:B------:R-:W0:Y:S03]  /*1080*/  FCHK P0, R2, R3 ;  /* 0x0000000302007302 */ /* 0x000e260000000000 */
[----:B------:R-:W-:-:S04]  /*1090*/  FFMA R14, -R3, R12, R2 ;  /* 0x0000000c030e7223 */ /* 0x000fc80000000102 */
[----:B------:R-:W-:Y:S01]  /*10a0*/  FFMA R15, R13, R14, R12 ;  /* 0x0000000e0d0f7223 */ /* 0x000fe2000000000c */
[----:B0-----:R-:W-:Y:S06]  /*10b0*/  @!P0 BRA `(.L_x_69) ;  /* 0x0000000000088947 */ /* 0x001fec0003800000 */
[----:B------:R-:W-:-:S07]  /*10c0*/  MOV R14, 0x10e0 ;  /* 0x000010e0000e7802 */ /* 0x000fce0000000f00 */
[----:B------:R-:W-:Y:S05]  /*10d0*/  CALL.REL.NOINC `($__internal_1_$__cuda_sm3x_div_rn_noftz_f32_slowpath) ;  /* 0x0000000c00347944 */ /* 0x000fea0003c00000 */
.L_x_69:
[----:B------:R-:W-:Y:S05]  /*10e0*/  BSYNC.RECONVERGENT B0 ;  /* 0x0000000000007941 */ /* 0x000fea0003800200 */
.L_x_68:
[----:B------:R-:W-:Y:S01]  /*10f0*/  FMUL R15, R6, R15 ;  /* 0x0000000f060f7220 */ /* 0x000fe20000400000 */
[----:B------:R-:W-:Y:S03]  /*1100*/  BSSY.RECONVERGENT B0, `(.L_x_70) ;  /* 0x000003e000007945 */ /* 0x000fe60003800200 */
        /* <DEDUP_REMOVED lines=12> */
[----:B------:R-:W-:Y:S01]  /*11d0*/  @!P1 MOV R12, RZ ;  /* 0x000000ff000c9202 */ /* 0x000fe20000000f00 */
[----:B------:R-:W-:Y:S06]  /*11e0*/  @!P1 BRA `(.L_x_71) ;  /* 0x0000000000bc9947 */ /* 0x000fec0003800000 */
[----:B------:R-:W0:Y:S01]  /*11f0*/  LDC.64 R2, c[0x4][RZ] ;  /* 0x01000000ff027b82 */ /* 0x000e220000000a00 */
[----:B------:R-:W-:Y:S01]  /*1200*/  IMAD.SHL.U32 R6, R15, 0x100, RZ ;  /* 0x000001000f067824 */ /* 0x000fe200078e00ff */
[----:B------:R-:W-:Y:S01]  /*1210*/  UMOV UR4, URZ ;  /* 0x000000ff00047c82 */ /* 0x000fe20008000000 */
[----:B------:R-:W-:Y:S02]  /*1220*/  IMAD.MOV.U32 R14, RZ, RZ, RZ ;  /* 0x000000ffff0e7224 */ /* 0x000fe400078e00ff */
[----:B------:R-:W-:Y:S01]  /*1230*/  IMAD.MOV.U32 R20, RZ, RZ, RZ ;  /* 0x000000ffff147224 */ /* 0x000fe200078e00ff */
[----:B------:R-:W-:-:S07]  /*1240*/  LOP3.LUT R23, R6, 0x80000000, RZ, 0xfc, !PT ;  /* 0x8000000006177812 */ /* 0x000fce00078efcff */
.L_x_72:
[----:B0-----:R-:W-:-:S05]  /*1250*/  IMAD.WIDE.U32 R16, R20, 0x4, R2 ;  /* 0x0000000414107825 */ /* 0x001fca00078e0002 */
[----:B------:R-:W2:Y:S01]  /*1260*/  LDG.E.CONSTANT R12, desc[UR6][R16.64] ;  /* 0x00000006100c7981 */ /* 0x000ea2000c1e9900 */
[C---:B-1----:R-:W-:Y:S01]  /*1270*/  IMAD R6, R20.reuse, 0x4, R1 ;  /* 0x0000000414067824 */ /* 0x042fe200078e0201 */
[----:B------:R-:W-:-:S04]  /*1280*/  IADD3 R20, PT, PT, R20, 0x1, RZ ;  /* 0x0000000114147810 */ /* 0x000fc80007ffe0ff */
        /* <DEDUP_REMOVED lines=13> */
[----:B-1----:R-:W2:Y:S04]  /*1360*/  LDL R6, [R16+0x18] ;  /* 0x0000180010067983 */ /* 0x002ea80000100800 */
        /* <DEDUP_REMOVED lines=8> */
[C---:B------:R-:W-:Y:S01]  /*13f0*/  SHF.L.W.U32.HI R12, R3.reuse, 0x2, R6 ;  /* 0x00000002030c7819 */ /* 0x040fe20000010e06 */
[----:B------:R-:W-:-:S03]  /*1400*/  IMAD.SHL.U32 R3, R3, 0x4, RZ ;  /* 0x0000000403037824 */ /* 0x000fc600078e00ff */
[----:B------:R-:W-:-:S04]  /*1410*/  SHF.R.S32.HI R13, RZ, 0x1f, R12 ;  /* 0x0000001fff0d7819 */ /* 0x000fc8000001140c */
[C---:B------:R-:W-:Y:S02]  /*1420*/  LOP3.LUT R2, R13.reuse, R3, RZ, 0x3c, !PT ;  /* 0x000000030d027212 */ /* 0x040fe400078e3cff */
[----:B------:R-:W-:Y:S02]  /*1430*/  LOP3.LUT R3, R13, R12, RZ, 0x3c, !PT ;  /* 0x0000000c0d037212 */ /* 0x000fe400078e3cff */
[----:B------:R-:W-:Y:S02]  /*1440*/  SHF.R.U32.HI R13, RZ, 0x1e, R6 ;  /* 0x0000001eff0d7819 */ /* 0x000fe40000011606 */
[C---:B------:R-:W-:Y:S02]  /*1450*/  LOP3.LUT R6, R12.reuse, R15, RZ, 0x3c, !PT ;  /* 0x0000000f0c067212 */ /* 0x040fe400078e3cff */
[----:B------:R-:W1:Y:S01]  /*1460*/  I2F.F64.S64 R2, R2 ;  /* 0x0000000200027312 */ /* 0x000e620000301c00 */
[----:B------:R-:W-:Y:S02]  /*1470*/  LEA.HI R12, R12, R13, RZ, 0x1 ;  /* 0x0000000d0c0c7211 */ /* 0x000fe400078f08ff */
[----:B------:R-:W-:-:S03]  /*1480*/  ISETP.GE.AND P2, PT, R6, RZ, PT ;  /* 0x000000ff0600720c */ /* 0x000fc60003f46270 */
[----:B------:R-:W-:-:S04]  /*1490*/  IMAD.MOV R6, RZ, RZ, -R12 ;  /* 0x000000ffff067224 */ /* 0x000fc800078e0a0c */
[----:B------:R-:W-:Y:S01]  /*14a0*/  @!P1 IMAD.MOV.U32 R12, RZ, RZ, R6 ;  /* 0x000000ffff0c9224 */ /* 0x000fe200078e0006 */
[----:B-1----:R-:W-:-:S10]  /*14b0*/  DMUL R16, R2, UR4 ;  /* 0x0000000402107c28 */ /* 0x002fd40008000000 */
[----:B------:R-:W1:Y:S02]  /*14c0*/  F2F.F32.F64 R16, R16 ;  /* 0x0000001000107310 */ /* 0x000e640000301000 */
[----:B01----:R-:W-:-:S07]  /*14d0*/  FSEL R3, -R16, R16, !P2 ;  /* 0x0000001010037208 */ /* 0x003fce0005000100 */
.L_x_71:
[----:B------:R-:W-:Y:S05]  /*14e0*/  BSYNC.RECONVERGENT B0 ;  /* 0x0000000000007941 */ /* 0x000fea0003800200 */
.L_x_70:
        /* <DEDUP_REMOVED lines=25> */
[----:B------:R-:W-:Y:S01]  /*1680*/  SHF.L.U32 R16, R15, 0x8, RZ ;  /* 0x000000080f107819 */ /* 0x000fe200000006ff */
[----:B------:R-:W-:Y:S01]  /*1690*/  IMAD.MOV.U32 R6, RZ, RZ, RZ ;  /* 0x000000ffff067224 */ /* 0x000fe200078e00ff */
[----:B------:R-:W-:Y:S01]  /*16a0*/  UMOV UR4, URZ ;  /* 0x000000ff00047c82 */ /* 0x000fe20008000000 */
[----:B------:R-:W-:Y:S01]  /*16b0*/  IMAD.MOV.U32 R12, RZ, RZ, RZ ;  /* 0x000000ffff0c7224 */ /* 0x000fe200078e00ff */
[----:B------:R-:W-:-:S07]  /*16c0*/  LOP3.LUT R25, R16, 0x80000000, RZ, 0xfc, !PT ;  /* 0x8000000010197812 */ /* 0x000fce00078efcff */
.L_x_75:
        /* <DEDUP_REMOVED lines=13> */
[----:B------:R-:W-:Y:S02]  /*17a0*/  LOP3.LUT P0, RZ, R16, 0x1f, RZ, 0xc0, !PT ;  /* 0x0000001f10ff7812 */ /* 0x000fe4000780c0ff */
[----:B------:R-:W-:-:S04]  /*17b0*/  IADD3 R2, PT, PT, R2, -0x80, RZ ;  /* 0xffffff8002027810 */ /* 0x000fc80007ffe0ff */
        /* <DEDUP_REMOVED lines=12> */
[C---:B------:R-:W-:Y:S01]  /*1880*/  SHF.L.W.U32.HI R18, R3.reuse, 0x2, R12 ;  /* 0x0000000203127819 */ /* 0x040fe20000010e0c */
[----:B------:R-:W-:-:S03]  /*1890*/  IMAD.SHL.U32 R3, R3, 0x4, RZ ;  /* 0x0000000403037824 */ /* 0x000fc600078e00ff */
[----:B------:R-:W-:Y:S02]  /*18a0*/  SHF.R.S32.HI R16, RZ, 0x1f, R18 ;  /* 0x0000001fff107819 */ /* 0x000fe40000011412 */
[----:B------:R-:W-:Y:S02]  /*18b0*/  LEA.HI R19, R18, R19, RZ, 0x1 ;  /* 0x0000001312137211 */ /* 0x000fe400078f08ff */
[C---:B------:R-:W-:Y:S02]  /*18c0*/  LOP3.LUT R2, R16.reuse, R3, RZ, 0x3c, !PT ;  /* 0x0000000310027212 */ /* 0x040fe400078e3cff */
[----:B------:R-:W-:Y:S01]  /*18d0*/  LOP3.LUT R3, R16, R18, RZ, 0x3c, !PT ;  /* 0x0000001210037212 */ /* 0x000fe200078e3cff */
[----:B0-----:R-:W-:Y:S01]  /*18e0*/  IMAD.MOV R6, RZ, RZ, -R19 ;  /* 0x000000ffff067224 */ /* 0x001fe200078e0a13 */
[----:B------:R-:W-:-:S03]  /*18f0*/  LOP3.LUT R15, R18, R15, RZ, 0x3c, !PT ;  /* 0x0000000f120f7212 */ /* 0x000fc600078e3cff */
[----:B------:R-:W-:Y:S01]  /*1900*/  @!P1 IMAD.MOV.U32 R19, RZ, RZ, R6 ;  /* 0x000000ffff139224 */ /* 0x000fe200078e0006 */
[----:B------:R-:W0:Y:S01]  /*1910*/  I2F.F64.S64 R2, R2 ;  /* 0x0000000200027312 */ /* 0x000e220000301c00 */
[----:B------:R-:W-:Y:S01]  /*1920*/  ISETP.GE.AND P0, PT, R15, RZ, PT ;  /* 0x000000ff0f00720c */ /* 0x000fe20003f06270 */
[----:B0-----:R-:W-:-:S10]  /*1930*/  DMUL R16, R2, UR4 ;  /* 0x0000000402107c28 */ /* 0x001fd40008000000 */
[----:B------:R-:W0:Y:S02]  /*1940*/  F2F.F32.F64 R16, R16 ;  /* 0x0000001000107310 */ /* 0x000e240000301000 */
[----:B0-----:R-:W-:-:S07]  /*1950*/  FSEL R18, -R16, R16, !P0 ;  /* 0x0000001010127208 */ /* 0x001fce0004000100 */
.L_x_74:
[----:B------:R-:W-:Y:S05]  /*1960*/  BSYNC.RECONVERGENT B0 ;  /* 0x0000000000007941 */ /* 0x000fea0003800200 */
.L_x_73:
[----:B------:R-:W-:Y:S01]  /*1970*/  FMUL R3, R18, R18 ;  /* 0x0000001212037220 */ /* 0x000fe20000400000 */
[----:B------:R-:W-:Y:S01]  /*1980*/  LOP3.LUT R2, R19, 0x1, RZ, 0xc0, !PT ;  /* 0x0000000113027812 */ /* 0x000fe200078ec0ff */
[----:B------:R-:W-:Y:S01]  /*1990*/  FMUL R16, R13, R13 ;  /* 0x0000000d0d107220 */ /* 0x000fe20000400000 */
[----:B------:R-:W-:Y:S01]  /*19a0*/  LOP3.LUT P1, RZ, R19, 0x2, RZ, 0xc0, !PT ;  /* 0x0000000213ff7812 */ /* 0x000fe2000782c0ff */
[----:B------:R-:W-:Y:S01]  /*19b0*/  FFMA R14, R3, R14, -0.0013887860113754868507 ;  /* 0xbab607ed030e7423 */ /* 0x000fe2000000000e */
[----:B------:R-:W-:Y:S01]  /*19c0*/  ISETP.NE.U32.AND P0, PT, R2, 0x1, PT ;  /* 0x000000010200780c */ /* 0x000fe20003f05070 */
[----:B------:R-:W-:Y:S03]  /*19d0*/  BSSY.RECONVERGENT B0, `(.L_x_76) ;  /* 0x000001f000007945 */ /* 0x000fe60003800200 */
[----:B------:R-:W-:Y:S02]  /*19e0*/  FSEL R20, R20, 0.041666727513074874878, P0 ;  /* 0x3d2aaabb14147808 */ /* 0x000fe40000000000 */
[----:B------:R-:W-:-:S02]  /*19f0*/  FSEL R14, R14, -0.00019574658654164522886, !P0 ;  /* 0xb94d41530e0e7808 */ /* 0x000fc40004000000 */
[----:B------:R-:W-:Y:S02]  /*1a00*/  FSEL R2, R18, 1, P0 ;  /* 0x3f80000012027808 */ /* 0x000fe40000000000 */
[----:B------:R-:W-:Y:S01]  /*1a10*/  FSEL R21, -R21, -0.4999999701976776123, P0 ;  /* 0xbeffffff15157808 */ /* 0x000fe20000000100 */
[C---:B------:R-:W-:Y:S02]  /*1a20*/  FFMA R14, R3.reuse, R14, R20 ;  /* 0x0000000e030e7223 */ /* 0x040fe40000000014 */
[C---:B------:R-:W-:Y:S02]  /*1a30*/  FFMA R15, R3.reuse, R2, RZ ;  /* 0x00000002030f7223 */ /* 0x040fe400000000ff */
[----:B------:R-:W-:Y:S01]  /*1a40*/  FFMA R14, R3, R14, R21 ;  /* 0x0000000e030e7223 */ /* 0x000fe20000000015 */
[----:B------:R-:W-:-:S03]  /*1a50*/  FADD R3, R13, R13 ;  /* 0x0000000d0d037221 */ /* 0x000fc60000000000 */
[----:B------:R-:W-:-:S04]  /*1a60*/  FFMA R6, R15, R14, R2 ;  /* 0x0000000e0f067223 */ /* 0x000fc80000000002 */
[----:B------:R-:W-:-:S04]  /*1a70*/  @P1 FADD R6, RZ, -R6 ;  /* 0x80000006ff061221 */ /* 0x000fc80000000000 */
[C---:B------:R-:W-:Y:S01]  /*1a80*/  FMUL R2, R6.reuse, R3 ;  /* 0x0000000306027220 */ /* 0x040fe20000400000 */
[----:B------:R-:W-:-:S03]  /*1a90*/  FMUL R17, R6, R6 ;  /* 0x0000000606117220 */ /* 0x000fc60000400000 */
[----:B------:R-:W-:-:S04]  /*1aa0*/  FMUL R19, R2, R11 ;  /* 0x0000000b02137220 */ /* 0x000fc80000400000 */
[----:B------:R-:W-:-:S04]  /*1ab0*/  FFMA R2, R16, R9, R19 ;  /* 0x0000000910027223 */ /* 0x000fc80000000013 */
[----:B------:R-:W-:Y:S01]  /*1ac0*/  FFMA R15, R17, R10, R2 ;  /* 0x0000000a110f7223 */ /* 0x000fe20000000002 */
[----:B------:R-:W-:-:S03]  /*1ad0*/  FMUL R2, R6, R8 ;  /* 0x0000000806027220 */ /* 0x000fc60000400000 */
[----:B------:R-:W0:Y:S01]  /*1ae0*/  MUFU.RCP R3, R15 ;  /* 0x0000000f00037308 */ /* 0x000e220000001000 */
[----:B------:R-:W-:-:S04]  /*1af0*/  FFMA R2, R13, R7, R2 ;  /* 0x000000070d027223 */ /* 0x000fc80000000002 */
[----:B------:R-:W-:-:S04]  /*1b00*/  FMUL R2, R2, R2 ;  /* 0x0000000202027220 */ /* 0x000fc80000400000 */
[----:B------:R-:W2:Y:S01]  /*1b10*/  FCHK P0, R2, R15 ;  /* 0x0000000f02007302 */ /* 0x000ea20000000000 */
[----:B0-----:R-:W-:-:S04]  /*1b20*/  FFMA R12, -R15, R3, 1 ;  /* 0x3f8000000f0c7423 */ /* 0x001fc80000000103 */
[----:B------:R-:W-:-:S04]  /*1b30*/  FFMA R3, R3, R12, R3 ;  /* 0x0000000c03037223 */ /* 0x000fc80000000003 */
[----:B------:R-:W-:-:S04]  /*1b40*/  FFMA R12, R2, R3, RZ ;  /* 0x00000003020c7223 */ /* 0x000fc800000000ff */
[----:B------:R-:W-:-:S04]  /*1b50*/  FFMA R11, -R15, R12, R2 ;  /* 0x0000000c0f0b7223 */ /* 0x000fc80000000102 */
[----:B------:R-:W-:Y:S01]  /*1b60*/  FFMA R11, R3, R11, R12 ;  /* 0x0000000b030b7223 */ /* 0x000fe2000000000c */
[----:B--2---:R-:W-:Y:S06]  /*1b70*/  @!P0 BRA `(.L_x_77) ;  /* 0x0000000000108947 */ /* 0x004fec0003800000 */
[----:B------:R-:W-:Y:S01]  /*1b80*/  IMAD.MOV.U32 R3, RZ, RZ, R15 ;  /* 0x000000ffff037224 */ /* 0x000fe200078e000f */
[----:B------:R-:W-:-:S07]  /*1b90*/  MOV R14, 0x1bb0 ;  /* 0x00001bb0000e7802 */ /* 0x000fce0000000f00 */
[----:B-1----:R-:W-:Y:S05]  /*1ba0*/  CALL.REL.NOINC `($__internal_1_$__cuda_sm3x_div_rn_noftz_f32_slowpath) ;  /* 0x0000000000807944 */ /* 0x002fea0003c00000 */
[----:B------:R-:W-:-:S07]  /*1bb0*/  MOV R11, R15 ;  /* 0x0000000f000b7202 */ /* 0x000fce0000000f00 */
.L_x_77:
[----:B------:R-:W-:Y:S05]  /*1bc0*/  BSYNC.RECONVERGENT B0 ;  /* 0x0000000000007941 */ /* 0x000fea0003800200 */
.L_x_76:
[----:B------:R-:W-:Y:S01]  /*1bd0*/  FFMA R10, R16, R10, -R19 ;  /* 0x0000000a100a7223 */ /* 0x000fe20000000813 */
[----:B------:R-:W-:Y:S01]  /*1be0*/  FMUL R6, R6, R7 ;  /* 0x0000000706067220 */ /* 0x000fe20000400000 */
[----:B------:R-:W-:Y:S02]  /*1bf0*/  BSSY.RECONVERGENT B0, `(.L_x_78) ;  /* 0x0000010000007945 */ /* 0x000fe40003800200 */
[----:B------:R-:W-:Y:S01]  /*1c00*/  FFMA R9, R17, R9, R10 ;  /* 0x0000000911097223 */ /* 0x000fe2000000000a */
[----:B------:R-:W-:-:S03]  /*1c10*/  FFMA R6, R13, R8, -R6 ;  /* 0x000000080d067223 */ /* 0x000fc60000000806 */
[----:B------:R-:W0:Y:S01]  /*1c20*/  MUFU.RCP R3, R9 ;  /* 0x0000000900037308 */ /* 0x000e220000001000 */
[----:B------:R-:W-:-:S07]  /*1c30*/  FMUL R2, R6, R6 ;  /* 0x0000000606027220 */ /* 0x000fce0000400000 */
        /* <DEDUP_REMOVED lines=10> */
[----:B------:R-:W-:-:S07]  /*1ce0*/  IMAD.MOV.U32 R6, RZ, RZ, R15 ;  /* 0x000000ffff067224 */ /* 0x000fce00078e000f */
.L_x_79:
[----:B------:R-:W-:Y:S05]  /*1cf0*/  BSYNC.RECONVERGENT B0 ;  /* 0x0000000000007941 */ /* 0x000fea0003800200 */
.L_x_78:
[----:B------:R-:W0:Y:S01]  /*1d00*/  LDC.64 R2, c[0x0][0x3a0] ;  /* 0x0000e800ff027b82 */ /* 0x000e220000000a00 */
[----:B------:R-:W-:Y:S01]  /*1d10*/  FADD R6, R6, R11 ;  /* 0x0000000b06067221 */ /* 0x000fe20000000000 */
[----:B------:R-:W2:Y:S03]  /*1d20*/  LDCU UR4, c[0x0][0x384] ;  /* 0x00007080ff0477ac */ /* 0x000ea60008000800 */
[----:B------:R-:W-:-:S04]  /*1d30*/  FMUL R7, R6, 0.5 ;  /* 0x3f00000006077820 */ /* 0x000fc80000400000 */
[----:B------:R-:W-:Y:S01]  /*1d40*/  FMUL R7, R4, R7 ;  /* 0x0000000704077220 */ /* 0x000fe20000400000 */
[----:B0-----:R-:W-:-:S04]  /*1d50*/  IMAD.WIDE R2, R5, 0x4, R2 ;  /* 0x0000000405027825 */ /* 0x001fc800078e0202 */
[----:B------:R-:W-:Y:S01]  /*1d60*/  IMAD.IADD R5, R0, 0x1, R5 ;  /* 0x0000000100057824 */ /* 0x000fe200078e0205 */
[----:B------:R0:W-:Y:S04]  /*1d70*/  STG.E desc[UR6][R2.64], R7 ;  /* 0x0000000702007986 */ /* 0x0001e8000c101906 */
[----:B--2---:R-:W-:-:S13]  /*1d80*/  ISETP.GE.AND P0, PT, R5, UR4, PT ;  /* 0x0000000405007c0c */ /* 0x004fda000bf06270 */
[----:B0-----:R-:W-:Y:S05]  /*1d90*/  @!P0 BRA `(.L_x_80) ;  /* 0xffffffe400148947 */ /* 0x001fea000383ffff */
[----:B------:R-:W-:Y:S05]  /*1da0*/  EXIT ;  /* 0x000000000000794d */ /* 0x000fea0003800000 */
        .weak           $__internal_1_$__cuda_sm3x_div_rn_noftz_f32_slowpath
        .type           $__internal_1_$__cuda_sm3x_div_rn_noftz_f32_slowpath,@function
        .size           $__internal_1_$__cuda_sm3x_div_rn_noftz_f32_slowpath,(.L_x_95 - $__internal_1_$__cuda_sm3x_div_rn_noftz_f32_slowpath)
$__internal_1_$__cuda_sm3x_div_rn_noftz_f32_slowpath:
[----:B------:R-:W-:Y:S01]  /*1db0*/  SHF.R.U32.HI R12, RZ, 0x17, R3 ;  /* 0x00000017ff0c7819 */ /* 0x000fe20000011603 */
[----:B------:R-:W-:Y:S01]  /*1dc0*/  BSSY.RECONVERGENT B1, `(.L_x_81) ;  /* 0x0000064000017945 */ /* 0x000fe20003800200 */
[----:B------:R-:W-:Y:S02]  /*1dd0*/  SHF.R.U32.HI R21, RZ, 0x17, R2 ;  /* 0x00000017ff157819 */ /* 0x000fe40000011602 */
[----:B------:R-:W-:Y:S02]  /*1de0*/  LOP3.LUT R12, R12, 0xff, RZ, 0xc0, !PT ;  /* 0x000000ff0c0c7812 */ /* 0x000fe400078ec0ff */
[----:B------:R-:W-:-:S03]  /*1df0*/  LOP3.LUT R21, R21, 0xff, RZ, 0xc0, !PT ;  /* 0x000000ff15157812 */ /* 0x000fc600078ec0ff */
[----:B------:R-:W-:Y:S01]  /*1e00*/  VIADD R18, R12, 0xffffffff ;  /* 0xffffffff0c127836 */ /* 0x000fe20000000000 */
[----:B------:R-:W-:-:S04]  /*1e10*/  IADD3 R15, PT, PT, R21, -0x1, RZ ;  /* 0xffffffff150f7810 */ /* 0x000fc80007ffe0ff */
[----:B------:R-:W-:-:S04]  /*1e20*/  ISETP.GT.U32.AND P0, PT, R18, 0xfd, PT ;  /* 0x000000fd1200780c */ /* 0x000fc80003f04070 */
[----:B------:R-:W-:-:S13]  /*1e30*/  ISETP.GT.U32.OR P0, PT, R15, 0xfd, P0 ;  /* 0x000000fd0f00780c */ /* 0x000fda0000704470 */
[----:B------:R-:W-:Y:S01]  /*1e40*/  @!P0 IMAD.MOV.U32 R15, RZ, RZ, RZ ;  /* 0x000000ffff0f8224 */ /* 0x000fe200078e00ff */
[----:B------:R-:W-:Y:S06]  /*1e50*/  @!P0 BRA `(.L_x_82) ;  /* 0x0000000000648947 */ /* 0x000fec0003800000 */
[----:B------:R-:W-:Y:S02]  /*1e60*/  FSETP.GTU.FTZ.AND P0, PT, |R2|, +INF , PT ;  /* 0x7f8000000200780b */ /* 0x000fe40003f1c200 */
[----:B------:R-:W-:-:S04]  /*1e70*/  FSETP.GTU.FTZ.AND P1, PT, |R3|, +INF , PT ;  /* 0x7f8000000300780b */ /* 0x000fc80003f3c200 */
[----:B------:R-:W-:-:S13]  /*1e80*/  PLOP3.LUT P0, PT, P0, P1, PT, 0xf8, 0x8f ;  /* 0x00000000008f781c */ /* 0x000fda0000703f70 */
[----:B------:R-:W-:Y:S05]  /*1e90*/  @P0 BRA `(.L_x_83) ;  /* 0x0000000400540947 */ /* 0x000fea0003800000 */
[----:B------:R-:W-:-:S13]  /*1ea0*/  LOP3.LUT P0, RZ, R3, 0x7fffffff, R2, 0xc8, !PT ;  /* 0x7fffffff03ff7812 */ /* 0x000fda000780c802 */
[----:B------:R-:W-:Y:S05]  /*1eb0*/  @!P0 BRA `(.L_x_84) ;  /* 0x0000000400448947 */ /* 0x000fea0003800000 */
[C---:B------:R-:W-:Y:S02]  /*1ec0*/  FSETP.NEU.FTZ.AND P3, PT, |R2|.reuse, +INF , PT ;  /* 0x7f8000000200780b */ /* 0x040fe40003f7d200 */
[----:B------:R-:W-:Y:S02]  /*1ed0*/  FSETP.NEU.FTZ.AND P1, PT, |R3|, +INF , PT ;  /* 0x7f8000000300780b */ /* 0x000fe40003f3d200 */
[----:B------:R-:W-:-:S11]  /*1ee0*/  FSETP.NEU.FTZ.AND P0, PT, |R2|, +INF , PT ;  /* 0x7f8000000200780b */ /* 0x000fd60003f1d200 */
[----:B------:R-:W-:Y:S05]  /*1ef0*/  @!P1 BRA !P3, `(.L_x_84) ;  /* 0x0000000400349947 */ /* 0x000fea0005800000 */
[----:B------:R-:W-:-:S04]  /*1f00*/  LOP3.LUT P3, RZ, R2, 0x7fffffff, RZ, 0xc0, !PT ;  /* 0x7fffffff02ff7812 */ /* 0x000fc8000786c0ff */
[----:B------:R-:W-:-:S13]  /*1f10*/  PLOP3.LUT P1, PT, P1, P3, PT, 0x2f, 0xf2 ;  /* 0x0000000000f2781c */ /* 0x000fda0000f26577 */
[----:B------:R-:W-:Y:S05]  /*1f20*/  @P1 BRA `(.L_x_85) ;  /* 0x0000000400201947 */ /* 0x000fea0003800000 */
[----:B------:R-:W-:-:S04]  /*1f30*/  LOP3.LUT P1, RZ, R3, 0x7fffffff, RZ, 0xc0, !PT ;  /* 0x7fffffff03ff7812 */ /* 0x000fc8000782c0ff */
[----:B------:R-:W-:-:S13]  /*1f40*/  PLOP3.LUT P0, PT, P0, P1, PT, 0x2f, 0xf2 ;  /* 0x0000000000f2781c */ /* 0x000fda0000702577 */
[----:B------:R-:W-:Y:S05]  /*1f50*/  @P0 BRA `(.L_x_86) ;  /* 0x0000000400080947 */ /* 0x000fea0003800000 */
[----:B------:R-:W-:-:S05]  /*1f60*/  VIADD R15, R21, 0xffffffff ;  /* 0xffffffff150f7836 */ /* 0x000fca0000000000 */
[----:B------:R-:W-:Y:S01]  /*1f70*/  ISETP.GE.AND P0, PT, R15, RZ, PT ;  /* 0x000000ff0f00720c */ /* 0x000fe20003f06270 */
[----:B------:R-:W-:-:S05]  /*1f80*/  VIADD R15, R12, 0xffffffff ;  /* 0xffffffff0c0f7836 */ /* 0x000fca0000000000 */
[----:B------:R-:W-:-:S07]  /*1f90*/  ISETP.GE.AND P1, PT, R15, RZ, PT ;  /* 0x000000ff0f00720c */ /* 0x000fce0003f26270 */
[----:B------:R-:W-:Y:S01]  /*1fa0*/  @P0 IMAD.MOV.U32 R15, RZ, RZ, RZ ;  /* 0x000000ffff0f0224 */ /* 0x000fe200078e00ff */
[----:B------:R-:W-:Y:S01]  /*1fb0*/  @!P0 MOV R15, 0xffffffc0 ;  /* 0xffffffc0000f8802 */ /* 0x000fe20000000f00 */
[----:B------:R-:W-:-:S04]  /*1fc0*/  @!P0 FFMA R2, R2, 1.84467440737095516160e+19, RZ ;  /* 0x5f80000002028823 */ /* 0x000fc800000000ff */
[----:B------:R-:W-:Y:S01]  /*1fd0*/  @!P1 FFMA R3, R3, 1.84467440737095516160e+19, RZ ;  /* 0x5f80000003039823 */ /* 0x000fe200000000ff */
[----:B------:R-:W-:-:S07]  /*1fe0*/  @!P1 VIADD R15, R15, 0x40 ;  /* 0x000000400f0f9836 */ /* 0x000fce0000000000 */
.L_x_82:
[----:B------:R-:W-:Y:S01]  /*1ff0*/  LEA R18, R12, 0xc0800000, 0x17 ;  /* 0xc08000000c127811 */ /* 0x000fe200078eb8ff */
[----:B------:R-:W-:Y:S01]  /*2000*/  VIADD R21, R21, 0xffffff81 ;  /* 0xffffff8115157836 */ /* 0x000fe20000000000 */
[----:B------:R-:W-:Y:S03]  /*2010*/  BSSY.RECONVERGENT B2, `(.L_x_87) ;  /* 0x0000035000027945 */ /* 0x000fe60003800200 */
[----:B------:R-:W-:Y:S02]  /*2020*/  IMAD.IADD R20, R3, 0x1, -R18 ;  /* 0x0000000103147824 */ /* 0x000fe400078e0a12 */
[C---:B------:R-:W-:Y:S02]  /*2030*/  IMAD R2, R21.reuse, -0x800000, R2 ;  /* 0xff80000015027824 */ /* 0x040fe400078e0202 */
[----:B------:R0:W1:Y:S01]  /*2040*/  MUFU.RCP R18, R20 ;  /* 0x0000001400127308 */ /* 0x0000620000001000 */
[----:B------:R-:W-:Y:S01]  /*2050*/  FADD.FTZ R3, -R20, -RZ ;  /* 0x800000ff14037221 */ /* 0x000fe20000010100 */
[----:B0-----:R-:W-:-:S05]  /*2060*/  IADD3 R20, PT, PT, R21, 0x7f, -R12 ;  /* 0x0000007f15147810 */ /* 0x001fca0007ffe80c */
[----:B------:R-:W-:Y:S02]  /*2070*/  IMAD.IADD R20, R20, 0x1, R15 ;  /* 0x0000000114147824 */ /* 0x000fe400078e020f */
[----:B-1----:R-:W-:-:S04]  /*2080*/  FFMA R23, R18, R3, 1 ;  /* 0x3f80000012177423 */ /* 0x002fc80000000003 */
[----:B------:R-:W-:-:S04]  /*2090*/  FFMA R18, R18, R23, R18 ;  /* 0x0000001712127223 */ /* 0x000fc80000000012 */
[----:B------:R-:W-:-:S04]  /*20a0*/  FFMA R23, R2, R18, RZ ;  /* 0x0000001202177223 */ /* 0x000fc800000000ff */
[----:B------:R-:W-:-:S04]  /*20b0*/  FFMA R22, R3, R23, R2 ;  /* 0x0000001703167223 */ /* 0x000fc80000000002 */
[----:B------:R-:W-:-:S04]  /*20c0*/  FFMA R23, R18, R22, R23 ;  /* 0x0000001612177223 */ /* 0x000fc80000000017 */
[----:B------:R-:W-:-:S04]  /*20d0*/  FFMA R2, R3, R23, R2 ;  /* 0x0000001703027223 */ /* 0x000fc80000000002 */
[----:B------:R-:W-:-:S05]  /*20e0*/  FFMA R3, R18, R2, R23 ;  /* 0x0000000212037223 */ /* 0x000fca0000000017 */
[----:B------:R-:W-:-:S04]  /*20f0*/  SHF.R.U32.HI R12, RZ, 0x17, R3 ;  /* 0x00000017ff0c7819 */ /* 0x000fc80000011603 */
[----:B------:R-:W-:-:S04]  /*2100*/  LOP3.LUT R12, R12, 0xff, RZ, 0xc0, !PT ;  /* 0x000000ff0c0c7812 */ /* 0x000fc800078ec0ff */
[----:B------:R-:W-:-:S05]  /*2110*/  IADD3 R12, PT, PT, R12, R20, RZ ;  /* 0x000000140c0c7210 */ /* 0x000fca0007ffe0ff */
[----:B------:R-:W-:-:S05]  /*2120*/  VIADD R15, R12, 0xffffffff ;  /* 0xffffffff0c0f7836 */ /* 0x000fca0000000000 */
[----:B------:R-:W-:-:S13]  /*2130*/  ISETP.GE.U32.AND P0, PT, R15, 0xfe, PT ;  /* 0x000000fe0f00780c */ /* 0x000fda0003f06070 */
[----:B------:R-:W-:Y:S05]  /*2140*/  @!P0 BRA `(.L_x_88) ;  /* 0x0000000000808947 */ /* 0x000fea0003800000 */
[----:B------:R-:W-:-:S13]  /*2150*/  ISETP.GT.AND P0, PT, R12, 0xfe, PT ;  /* 0x000000fe0c00780c */ /* 0x000fda0003f04270 */
[----:B------:R-:W-:Y:S05]  /*2160*/  @P0 BRA `(.L_x_89) ;  /* 0x00000000006c0947 */ /* 0x000fea0003800000 */
[----:B------:R-:W-:-:S13]  /*2170*/  ISETP.GE.AND P0, PT, R12, 0x1, PT ;  /* 0x000000010c00780c */ /* 0x000fda0003f06270 */
[----:B------:R-:W-:Y:S05]  /*2180*/  @P0 BRA `(.L_x_90) ;  /* 0x0000000000740947 */ /* 0x000fea0003800000 */
[----:B------:R-:W-:Y:S02]  /*2190*/  ISETP.GE.AND P0, PT, R12, -0x18, PT ;  /* 0xffffffe80c00780c */ /* 0x000fe40003f06270 */
[----:B------:R-:W-:-:S11]  /*21a0*/  LOP3.LUT R3, R3, 0x80000000, RZ, 0xc0, !PT ;  /* 0x8000000003037812 */ /* 0x000fd600078ec0ff */
[----:B------:R-:W-:Y:S05]  /*21b0*/  @!P0 BRA `(.L_x_90) ;  /* 0x0000000000688947 */ /* 0x000fea0003800000 */
[-CC-:B------:R-:W-:Y:S01]  /*21c0*/  FFMA.RZ R15, R18, R2.reuse, R23.reuse ;  /* 0x00000002120f7223 */ /* 0x180fe2000000c017 */
[C---:B------:R-:W-:Y:S01]  /*21d0*/  VIADD R21, R12.reuse, 0x20 ;  /* 0x000000200c157836 */ /* 0x040fe20000000000 */
[C---:B------:R-:W-:Y:S02]  /*21e0*/  ISETP.NE.AND P3, PT, R12.reuse, RZ, PT ;  /* 0x000000ff0c00720c */ /* 0x040fe40003f65270 */
[----:B------:R-:W-:Y:S01]  /*21f0*/  ISETP.NE.AND P1, PT, R12, RZ, PT ;  /* 0x000000ff0c00720c */ /* 0x000fe20003f25270 */
[----:B------:R-:W-:Y:S01]  /*2200*/  IMAD.MOV R12, RZ, RZ, -R12 ;  /* 0x000000ffff0c7224 */ /* 0x000fe200078e0a0c */
[----:B------:R-:W-:Y:S01]  /*2210*/  LOP3.LUT R20, R15, 0x7fffff, RZ, 0xc0, !PT ;  /* 0x007fffff0f147812 */ /* 0x000fe200078ec0ff */
[CCC-:B------:R-:W-:Y:S01]  /*2220*/  FFMA.RP R15, R18.reuse, R2.reuse, R23.reuse ;  /* 0x00000002120f7223 */ /* 0x1c0fe20000008017 */
[----:B------:R-:W-:Y:S02]  /*2230*/  FFMA.RM R2, R18, R2, R23 ;  /* 0x0000000212027223 */ /* 0x000fe40000004017 */
[----:B------:R-:W-:-:S03]  /*2240*/  LOP3.LUT R20, R20, 0x800000, RZ, 0xfc, !PT ;  /* 0x0080000014147812 */ /* 0x000fc600078efcff */
[----:B------:R-:W-:Y:S02]  /*2250*/  FSETP.NEU.FTZ.AND P0, PT, R15, R2, PT ;  /* 0x000000020f00720b */ /* 0x000fe40003f1d000 */
[----:B------:R-:W-:Y:S02]  /*2260*/  SHF.L.U32 R21, R20, R21, RZ ;  /* 0x0000001514157219 */ /* 0x000fe400000006ff */
[----:B------:R-:W-:Y:S02]  /*2270*/  SEL R15, R12, RZ, P3 ;  /* 0x000000ff0c0f7207 */ /* 0x000fe40001800000 */
[----:B------:R-:W-:Y:S02]  /*2280*/  ISETP.NE.AND P1, PT, R21, RZ, P1 ;  /* 0x000000ff1500720c */ /* 0x000fe40000f25270 */
[----:B------:R-:W-:Y:S02]  /*2290*/  SHF.R.U32.HI R15, RZ, R15, R20 ;  /* 0x0000000fff0f7219 */ /* 0x000fe40000011614 */
[----:B------:R-:W-:-:S02]  /*22a0*/  PLOP3.LUT P0, PT, P0, P1, PT, 0xf8, 0x8f ;  /* 0x00000000008f781c */ /* 0x000fc40000703f70 */
[----:B------:R-:W-:Y:S02]  /*22b0*/  SHF.R.U32.HI R21, RZ, 0x1, R15 ;  /* 0x00000001ff157819 */ /* 0x000fe4000001160f */
[----:B------:R-:W-:-:S04]  /*22c0*/  SEL R2, RZ, 0x1, !P0 ;  /* 0x00000001ff027807 */ /* 0x000fc80004000000 */
[----:B------:R-:W-:-:S04]  /*22d0*/  LOP3.LUT R2, R2, 0x1, R21, 0xf8, !PT ;  /* 0x0000000102027812 */ /* 0x000fc800078ef815 */
[----:B------:R-:W-:-:S05]  /*22e0*/  LOP3.LUT R2, R2, R15, RZ, 0xc0, !PT ;  /* 0x0000000f02027212 */ /* 0x000fca00078ec0ff */
[----:B------:R-:W-:-:S05]  /*22f0*/  IMAD.IADD R2, R21, 0x1, R2 ;  /* 0x0000000115027824 */ /* 0x000fca00078e0202 */
[----:B------:R-:W-:Y:S01]  /*2300*/  LOP3.LUT R3, R2, R3, RZ, 0xfc, !PT ;  /* 0x0000000302037212 */ /* 0x000fe200078efcff */
[----:B------:R-:W-:Y:S06]  /*2310*/  BRA `(.L_x_90) ;  /* 0x0000000000107947 */ /* 0x000fec0003800000 */
.L_x_89:
[----:B------:R-:W-:-:S04]  /*2320*/  LOP3.LUT R3, R3, 0x80000000, RZ, 0xc0, !PT ;  /* 0x8000000003037812 */ /* 0x000fc800078ec0ff */
[----:B------:R-:W-:Y:S01]  /*2330*/  LOP3.LUT R3, R3, 0x7f800000, RZ, 0xfc, !PT ;  /* 0x7f80000003037812 */ /* 0x000fe200078efcff */
[----:B------:R-:W-:Y:S06]  /*2340*/  BRA `(.L_x_90) ;  /* 0x0000000000047947 */ /* 0x000fec0003800000 */
.L_x_88:
[----:B------:R-:W-:-:S07]  /*2350*/  LEA R3, R20, R3, 0x17 ;  /* 0x0000000314037211 */ /* 0x000fce00078eb8ff */
.L_x_90:
[----:B------:R-:W-:Y:S05]  /*2360*/  BSYNC.RECONVERGENT B2 ;  /* 0x0000000000027941 */ /* 0x000fea0003800200 */
.L_x_87:
[----:B------:R-:W-:Y:S05]  /*2370*/  BRA `(.L_x_91) ;  /* 0x0000000000207947 */ /* 0x000fea0003800000 */
.L_x_86:
[----:B------:R-:W-:-:S04]  /*2380*/  LOP3.LUT R3, R3, 0x80000000, R2, 0x48, !PT ;  /* 0x8000000003037812 */ /* 0x000fc800078e4802 */
[----:B------:R-:W-:Y:S01]  /*2390*/  LOP3.LUT R3, R3, 0x7f800000, RZ, 0xfc, !PT ;  /* 0x7f80000003037812 */ /* 0x000fe200078efcff */
[----:B------:R-:W-:Y:S06]  /*23a0*/  BRA `(.L_x_91) ;  /* 0x0000000000147947 */ /* 0x000fec0003800000 */
.L_x_85:
[----:B------:R-:W-:Y:S01]  /*23b0*/  LOP3.LUT R3, R3, 0x80000000, R2, 0x48, !PT ;  /* 0x8000000003037812 */ /* 0x000fe200078e4802 */
[----:B------:R-:W-:Y:S06]  /*23c0*/  BRA `(.L_x_91) ;  /* 0x00000000000c7947 */ /* 0x000fec0003800000 */
.L_x_84:
[----:B------:R-:W0:Y:S01]  /*23d0*/  MUFU.RSQ R3, -QNAN ;  /* 0xffc0000000037908 */ /* 0x000e220000001400 */
[----:B------:R-:W-:Y:S05]  /*23e0*/  BRA `(.L_x_91) ;  /* 0x0000000000047947 */ /* 0x000fea0003800000 */
.L_x_83:
[----:B------:R-:W-:-:S07]  /*23f0*/  FADD.FTZ R3, R2, R3 ;  /* 0x0000000302037221 */ /* 0x000fce0000010000 */
.L_x_91:
[----:B------:R-:W-:Y:S05]  /*2400*/  BSYNC.RECONVERGENT B1 ;  /* 0x0000000000017941 */ /* 0x000fea0003800200 */
.L_x_81:
[----:B0-----:R-:W-:Y:S02]  /*2410*/  IMAD.MOV.U32 R15, RZ, RZ, R3 ;  /* 0x000000ffff0f7224 */ /* 0x001fe400078e0003 */
[----:B------:R-:W-:Y:S02]  /*2420*/  IMAD.MOV.U32 R2, RZ, RZ, R14 ;  /* 0x000000ffff027224 */ /* 0x000fe400078e000e */
[----:B------:R-:W-:-:S04]  /*2430*/  IMAD.MOV.U32 R3, RZ, RZ, 0x0 ;  /* 0x00000000ff037424 */ /* 0x000fc800078e00ff */
[----:B------:R-:W-:Y:S05]  /*2440*/  RET.REL.NODEC R2 `(_cupy_lombscargle_float32) ;  /* 0xffffffd802ec7950 */ /* 0x000fea0003c3ffff */
.L_x_92:
        /* <DEDUP_REMOVED lines=11> */
.L_x_95:


//--------------------- .nv.global.init           --------------------------
	.section	.nv.global.init,"aw",@progbits
	.align	16
.nv.global.init:
	.type		__cudart_sin_cos_coeffs,@object
	.size		__cudart_sin_cos_coeffs,(__cudart_i2opi_d - __cudart_sin_cos_coeffs)
__cudart_sin_cos_coeffs:
        /*0000*/ 	.byte	0x46, 0xd2, 0xb0, 0x2c, 0xf1, 0xe5, 0x5a, 0xbe, 0x92, 0xe3, 0xac, 0x69, 0xe3, 0x1d, 0xc7, 0x3e
        /*0010*/ 	.byte	0xa1, 0x62, 0xdb, 0x19, 0xa0, 0x01, 0x2a, 0xbf, 0x18, 0x08, 0x11, 0x11, 0x11, 0x11, 0x81, 0x3f
        /*0020*/ 	.byte	0x54, 0x55, 0x55, 0x55, 0x55, 0x55, 0xc5, 0xbf, 0x00, 0x00, 0x00, 0x00, 0x00, 0x00, 0x00, 0x00
        /*0030*/ 	.byte	0x00, 0x00, 0x00, 0x00, 0x00, 0x00, 0x00, 0x00, 0x64, 0x81, 0xfd, 0x20, 0x83, 0xff, 0xa8, 0xbd
        /*0040*/ 	.byte	0x28, 0x85, 0xef, 0xc1, 0xa7, 0xee, 0x21, 0x3e, 0xd9, 0xe6, 0x06, 0x8e, 0x4f, 0x7e, 0x92, 0xbe
        /*0050*/ 	.byte	0xe9, 0xbc, 0xdd, 0x19, 0xa0, 0x01, 0xfa, 0x3e, 0x47, 0x5d, 0xc1, 0x16, 0x6c, 0xc1, 0x56, 0xbf
        /*0060*/ 	.byte	0x51, 0x55, 0x55, 0x55, 0x55, 0x55, 0xa5, 0x3f, 0x00, 0x00, 0x00, 0x00, 0x00, 0x00, 0xe0, 0xbf
        /*0070*/ 	.byte	0x00, 0x00, 0x00, 0x00, 0x00, 0x00, 0xf0, 0x3f, 0x00, 0x00, 0x00, 0x00, 0x00, 0x00, 0x00, 0x00
	.type		__cudart_i2opi_d,@object
	.size		__cudart_i2opi_d,(__cudart_i2opi_f - __cudart_i2opi_d)
__cudart_i2opi_d:
        /* <DEDUP_REMOVED lines=9> */
	.type		__cudart_i2opi_f,@object
	.size		__cudart_i2opi_f,(.L_0 - __cudart_i2opi_f)
__cudart_i2opi_f:
        /*0110*/ 	.byte	0x41, 0x90, 0x43, 0x3c, 0x99, 0x95, 0x62, 0xdb, 0xc0, 0xdd, 0x34, 0xf5, 0xd1, 0x57, 0x27, 0xfc
        /*0120*/ 	.byte	0x29, 0x15, 0x44, 0x4e, 0x6e, 0x83, 0xf9, 0xa2
.L_0:


//--------------------- .nv.shared.reserved.0     --------------------------
	.section	.nv.shared.reserved.0,"aw",@nobits
	.weak		__nv_reservedSMEM_offset_0_alias
	.size		__nv_reservedSMEM_offset_0_alias, 0, 64
	.other		__nv_reservedSMEM_offset_0_alias,@"STO_CUDA_RESERVED_SHARED STV_DEFAULT"
__nv_reservedSMEM_offset_0_alias:
	.zero		0
	.zero		64


//--------------------- .nv.constant0._cupy_lombscargle_float64 --------------------------
	.section	.nv.constant0._cupy_lombscargle_float64,"a",@progbits
	.sectionflags	@""
	.align	4
.nv.constant0._cupy_lombscargle_float64:
	.zero		944


//--------------------- .nv.constant0._cupy_lombscargle_float32 --------------------------
	.section	.nv.constant0._cupy_lombscargle_float32,"a",@progbits
	.sectionflags	@""
	.align	4
.nv.constant0._cupy_lombscargle_float32:
	.zero		944


//--------------------- SYMBOLS --------------------------

	.type		.nv.reservedSmem.offset0,@object
	.size		.nv.reservedSmem.offset0,0x4
